//
// Generated by NVIDIA NVVM Compiler
//
// Compiler Build ID: CL-36424714
// Cuda compilation tools, release 13.0, V13.0.88
// Based on NVVM 20.0.0
//

.version 9.0
.target sm_100
.address_size 64

	// .globl	_Z11setupKernelP17curandStateXORWOW
.extern .func  (.param .b32 func_retval0) vprintf
(
	.param .b64 vprintf_param_0,
	.param .b64 vprintf_param_1
)
;
.global .align 4 .b8 precalc_xorwow_matrix[102400];
.global .align 4 .b8 precalc_xorwow_offset_matrix[102400];
.global .align 4 .b8 mrg32k3aM1[2304];
.global .align 4 .b8 mrg32k3aM2[2304];
.global .align 4 .b8 mrg32k3aM1SubSeq[2016];
.global .align 4 .b8 mrg32k3aM2SubSeq[2016];
.global .align 4 .b8 mrg32k3aM1Seq[2304];
.global .align 4 .b8 mrg32k3aM2Seq[2304];
.const .align 8 .b8 __cr_lgamma_table[72];
.global .align 1 .b8 $str[40] = {80, 111, 115, 116, 105, 111, 110, 58, 32, 37, 100, 44, 32, 114, 97, 110, 100, 95, 110, 58, 32, 37, 102, 44, 32, 102, 40, 114, 97, 110, 100, 95, 110, 41, 58, 32, 37, 102, 10};

.visible .entry _Z11setupKernelP17curandStateXORWOW(
	.param .u64 .ptr .align 1 _Z11setupKernelP17curandStateXORWOW_param_0
)
{
	.reg .pred 	%p<24>;
	.reg .b32 	%r<406>;
	.reg .b64 	%rd<18>;

	ld.param.u64 	%rd8, [_Z11setupKernelP17curandStateXORWOW_param_0];
	cvta.to.global.u64 	%rd9, %rd8;
	mov.u32 	%r182, %tid.x;
	mov.u32 	%r183, %ntid.x;
	mov.u32 	%r184, %ctaid.x;
	mad.lo.s32 	%r185, %r183, %r184, %r182;
	cvt.s64.s32 	%rd17, %r185;
	mul.wide.s32 	%rd10, %r185, 48;
	add.s64 	%rd2, %rd9, %rd10;
	mov.b32 	%r186, 1593684748;
	mov.b32 	%r187, 832094735;
	st.global.v2.u32 	[%rd2], {%r187, %r186};
	mov.b32 	%r188, -123459836;
	mov.b32 	%r189, 1111207954;
	st.global.v2.u32 	[%rd2+8], {%r189, %r188};
	mov.b32 	%r190, 1476011280;
	mov.b32 	%r191, -589760388;
	st.global.v2.u32 	[%rd2+16], {%r191, %r190};
	setp.eq.s32 	%p1, %r185, 0;
	@%p1 bra 	$L__BB0_42;
	mov.b32 	%r312, 0;
	mov.u64 	%rd12, precalc_xorwow_matrix;
$L__BB0_2:
	and.b64  	%rd4, %rd17, 3;
	setp.eq.s64 	%p2, %rd4, 0;
	@%p2 bra 	$L__BB0_41;
	mul.wide.u32 	%rd11, %r312, 3200;
	add.s64 	%rd5, %rd12, %rd11;
	cvt.u32.u64 	%r2, %rd4;
	mov.b32 	%r313, 0;
$L__BB0_4:
	mov.b32 	%r326, 0;
	mov.u32 	%r327, %r326;
	mov.u32 	%r328, %r326;
	mov.u32 	%r329, %r326;
	mov.u32 	%r330, %r326;
	mov.u32 	%r319, %r326;
$L__BB0_5:
	mul.wide.u32 	%rd13, %r319, 4;
	add.s64 	%rd14, %rd2, %rd13;
	ld.global.u32 	%r10, [%rd14+4];
	shl.b32 	%r11, %r319, 5;
	mov.b32 	%r325, 0;
$L__BB0_6:
	.pragma "nounroll";
	shr.u32 	%r196, %r10, %r325;
	and.b32  	%r197, %r196, 1;
	setp.eq.b32 	%p3, %r197, 1;
	not.pred 	%p4, %p3;
	add.s32 	%r198, %r11, %r325;
	mul.lo.s32 	%r199, %r198, 5;
	mul.wide.u32 	%rd15, %r199, 4;
	add.s64 	%rd6, %rd5, %rd15;
	@%p4 bra 	$L__BB0_8;
	ld.global.u32 	%r200, [%rd6];
	xor.b32  	%r330, %r330, %r200;
	ld.global.u32 	%r201, [%rd6+4];
	xor.b32  	%r329, %r329, %r201;
	ld.global.u32 	%r202, [%rd6+8];
	xor.b32  	%r328, %r328, %r202;
	ld.global.u32 	%r203, [%rd6+12];
	xor.b32  	%r327, %r327, %r203;
	ld.global.u32 	%r204, [%rd6+16];
	xor.b32  	%r326, %r326, %r204;
$L__BB0_8:
	and.b32  	%r206, %r196, 2;
	setp.eq.s32 	%p5, %r206, 0;
	@%p5 bra 	$L__BB0_10;
	ld.global.u32 	%r207, [%rd6+20];
	xor.b32  	%r330, %r330, %r207;
	ld.global.u32 	%r208, [%rd6+24];
	xor.b32  	%r329, %r329, %r208;
	ld.global.u32 	%r209, [%rd6+28];
	xor.b32  	%r328, %r328, %r209;
	ld.global.u32 	%r210, [%rd6+32];
	xor.b32  	%r327, %r327, %r210;
	ld.global.u32 	%r211, [%rd6+36];
	xor.b32  	%r326, %r326, %r211;
$L__BB0_10:
	and.b32  	%r213, %r196, 4;
	setp.eq.s32 	%p6, %r213, 0;
	@%p6 bra 	$L__BB0_12;
	ld.global.u32 	%r214, [%rd6+40];
	xor.b32  	%r330, %r330, %r214;
	ld.global.u32 	%r215, [%rd6+44];
	xor.b32  	%r329, %r329, %r215;
	ld.global.u32 	%r216, [%rd6+48];
	xor.b32  	%r328, %r328, %r216;
	ld.global.u32 	%r217, [%rd6+52];
	xor.b32  	%r327, %r327, %r217;
	ld.global.u32 	%r218, [%rd6+56];
	xor.b32  	%r326, %r326, %r218;
$L__BB0_12:
	and.b32  	%r220, %r196, 8;
	setp.eq.s32 	%p7, %r220, 0;
	@%p7 bra 	$L__BB0_14;
	ld.global.u32 	%r221, [%rd6+60];
	xor.b32  	%r330, %r330, %r221;
	ld.global.u32 	%r222, [%rd6+64];
	xor.b32  	%r329, %r329, %r222;
	ld.global.u32 	%r223, [%rd6+68];
	xor.b32  	%r328, %r328, %r223;
	ld.global.u32 	%r224, [%rd6+72];
	xor.b32  	%r327, %r327, %r224;
	ld.global.u32 	%r225, [%rd6+76];
	xor.b32  	%r326, %r326, %r225;
$L__BB0_14:
	and.b32  	%r227, %r196, 16;
	setp.eq.s32 	%p8, %r227, 0;
	@%p8 bra 	$L__BB0_16;
	ld.global.u32 	%r228, [%rd6+80];
	xor.b32  	%r330, %r330, %r228;
	ld.global.u32 	%r229, [%rd6+84];
	xor.b32  	%r329, %r329, %r229;
	ld.global.u32 	%r230, [%rd6+88];
	xor.b32  	%r328, %r328, %r230;
	ld.global.u32 	%r231, [%rd6+92];
	xor.b32  	%r327, %r327, %r231;
	ld.global.u32 	%r232, [%rd6+96];
	xor.b32  	%r326, %r326, %r232;
$L__BB0_16:
	and.b32  	%r234, %r196, 32;
	setp.eq.s32 	%p9, %r234, 0;
	@%p9 bra 	$L__BB0_18;
	ld.global.u32 	%r235, [%rd6+100];
	xor.b32  	%r330, %r330, %r235;
	ld.global.u32 	%r236, [%rd6+104];
	xor.b32  	%r329, %r329, %r236;
	ld.global.u32 	%r237, [%rd6+108];
	xor.b32  	%r328, %r328, %r237;
	ld.global.u32 	%r238, [%rd6+112];
	xor.b32  	%r327, %r327, %r238;
	ld.global.u32 	%r239, [%rd6+116];
	xor.b32  	%r326, %r326, %r239;
$L__BB0_18:
	and.b32  	%r241, %r196, 64;
	setp.eq.s32 	%p10, %r241, 0;
	@%p10 bra 	$L__BB0_20;
	ld.global.u32 	%r242, [%rd6+120];
	xor.b32  	%r330, %r330, %r242;
	ld.global.u32 	%r243, [%rd6+124];
	xor.b32  	%r329, %r329, %r243;
	ld.global.u32 	%r244, [%rd6+128];
	xor.b32  	%r328, %r328, %r244;
	ld.global.u32 	%r245, [%rd6+132];
	xor.b32  	%r327, %r327, %r245;
	ld.global.u32 	%r246, [%rd6+136];
	xor.b32  	%r326, %r326, %r246;
$L__BB0_20:
	and.b32  	%r248, %r196, 128;
	setp.eq.s32 	%p11, %r248, 0;
	@%p11 bra 	$L__BB0_22;
	ld.global.u32 	%r249, [%rd6+140];
	xor.b32  	%r330, %r330, %r249;
	ld.global.u32 	%r250, [%rd6+144];
	xor.b32  	%r329, %r329, %r250;
	ld.global.u32 	%r251, [%rd6+148];
	xor.b32  	%r328, %r328, %r251;
	ld.global.u32 	%r252, [%rd6+152];
	xor.b32  	%r327, %r327, %r252;
	ld.global.u32 	%r253, [%rd6+156];
	xor.b32  	%r326, %r326, %r253;
$L__BB0_22:
	and.b32  	%r255, %r196, 256;
	setp.eq.s32 	%p12, %r255, 0;
	@%p12 bra 	$L__BB0_24;
	ld.global.u32 	%r256, [%rd6+160];
	xor.b32  	%r330, %r330, %r256;
	ld.global.u32 	%r257, [%rd6+164];
	xor.b32  	%r329, %r329, %r257;
	ld.global.u32 	%r258, [%rd6+168];
	xor.b32  	%r328, %r328, %r258;
	ld.global.u32 	%r259, [%rd6+172];
	xor.b32  	%r327, %r327, %r259;
	ld.global.u32 	%r260, [%rd6+176];
	xor.b32  	%r326, %r326, %r260;
$L__BB0_24:
	and.b32  	%r262, %r196, 512;
	setp.eq.s32 	%p13, %r262, 0;
	@%p13 bra 	$L__BB0_26;
	ld.global.u32 	%r263, [%rd6+180];
	xor.b32  	%r330, %r330, %r263;
	ld.global.u32 	%r264, [%rd6+184];
	xor.b32  	%r329, %r329, %r264;
	ld.global.u32 	%r265, [%rd6+188];
	xor.b32  	%r328, %r328, %r265;
	ld.global.u32 	%r266, [%rd6+192];
	xor.b32  	%r327, %r327, %r266;
	ld.global.u32 	%r267, [%rd6+196];
	xor.b32  	%r326, %r326, %r267;
$L__BB0_26:
	and.b32  	%r269, %r196, 1024;
	setp.eq.s32 	%p14, %r269, 0;
	@%p14 bra 	$L__BB0_28;
	ld.global.u32 	%r270, [%rd6+200];
	xor.b32  	%r330, %r330, %r270;
	ld.global.u32 	%r271, [%rd6+204];
	xor.b32  	%r329, %r329, %r271;
	ld.global.u32 	%r272, [%rd6+208];
	xor.b32  	%r328, %r328, %r272;
	ld.global.u32 	%r273, [%rd6+212];
	xor.b32  	%r327, %r327, %r273;
	ld.global.u32 	%r274, [%rd6+216];
	xor.b32  	%r326, %r326, %r274;
$L__BB0_28:
	and.b32  	%r276, %r196, 2048;
	setp.eq.s32 	%p15, %r276, 0;
	@%p15 bra 	$L__BB0_30;
	ld.global.u32 	%r277, [%rd6+220];
	xor.b32  	%r330, %r330, %r277;
	ld.global.u32 	%r278, [%rd6+224];
	xor.b32  	%r329, %r329, %r278;
	ld.global.u32 	%r279, [%rd6+228];
	xor.b32  	%r328, %r328, %r279;
	ld.global.u32 	%r280, [%rd6+232];
	xor.b32  	%r327, %r327, %r280;
	ld.global.u32 	%r281, [%rd6+236];
	xor.b32  	%r326, %r326, %r281;
$L__BB0_30:
	and.b32  	%r283, %r196, 4096;
	setp.eq.s32 	%p16, %r283, 0;
	@%p16 bra 	$L__BB0_32;
	ld.global.u32 	%r284, [%rd6+240];
	xor.b32  	%r330, %r330, %r284;
	ld.global.u32 	%r285, [%rd6+244];
	xor.b32  	%r329, %r329, %r285;
	ld.global.u32 	%r286, [%rd6+248];
	xor.b32  	%r328, %r328, %r286;
	ld.global.u32 	%r287, [%rd6+252];
	xor.b32  	%r327, %r327, %r287;
	ld.global.u32 	%r288, [%rd6+256];
	xor.b32  	%r326, %r326, %r288;
$L__BB0_32:
	and.b32  	%r290, %r196, 8192;
	setp.eq.s32 	%p17, %r290, 0;
	@%p17 bra 	$L__BB0_34;
	ld.global.u32 	%r291, [%rd6+260];
	xor.b32  	%r330, %r330, %r291;
	ld.global.u32 	%r292, [%rd6+264];
	xor.b32  	%r329, %r329, %r292;
	ld.global.u32 	%r293, [%rd6+268];
	xor.b32  	%r328, %r328, %r293;
	ld.global.u32 	%r294, [%rd6+272];
	xor.b32  	%r327, %r327, %r294;
	ld.global.u32 	%r295, [%rd6+276];
	xor.b32  	%r326, %r326, %r295;
$L__BB0_34:
	and.b32  	%r297, %r196, 16384;
	setp.eq.s32 	%p18, %r297, 0;
	@%p18 bra 	$L__BB0_36;
	ld.global.u32 	%r298, [%rd6+280];
	xor.b32  	%r330, %r330, %r298;
	ld.global.u32 	%r299, [%rd6+284];
	xor.b32  	%r329, %r329, %r299;
	ld.global.u32 	%r300, [%rd6+288];
	xor.b32  	%r328, %r328, %r300;
	ld.global.u32 	%r301, [%rd6+292];
	xor.b32  	%r327, %r327, %r301;
	ld.global.u32 	%r302, [%rd6+296];
	xor.b32  	%r326, %r326, %r302;
$L__BB0_36:
	and.b32  	%r304, %r196, 32768;
	setp.eq.s32 	%p19, %r304, 0;
	@%p19 bra 	$L__BB0_38;
	ld.global.u32 	%r305, [%rd6+300];
	xor.b32  	%r330, %r330, %r305;
	ld.global.u32 	%r306, [%rd6+304];
	xor.b32  	%r329, %r329, %r306;
	ld.global.u32 	%r307, [%rd6+308];
	xor.b32  	%r328, %r328, %r307;
	ld.global.u32 	%r308, [%rd6+312];
	xor.b32  	%r327, %r327, %r308;
	ld.global.u32 	%r309, [%rd6+316];
	xor.b32  	%r326, %r326, %r309;
$L__BB0_38:
	add.s32 	%r325, %r325, 16;
	setp.ne.s32 	%p20, %r325, 32;
	@%p20 bra 	$L__BB0_6;
	mad.lo.s32 	%r310, %r319, -31, %r11;
	add.s32 	%r319, %r310, 1;
	setp.ne.s32 	%p21, %r319, 5;
	@%p21 bra 	$L__BB0_5;
	st.global.u32 	[%rd2+4], %r330;
	st.global.u32 	[%rd2+8], %r329;
	st.global.u32 	[%rd2+12], %r328;
	st.global.u32 	[%rd2+16], %r327;
	st.global.u32 	[%rd2+20], %r326;
	add.s32 	%r313, %r313, 1;
	setp.lt.u32 	%p22, %r313, %r2;
	@%p22 bra 	$L__BB0_4;
$L__BB0_41:
	shr.u64 	%rd7, %rd17, 2;
	add.s32 	%r312, %r312, 1;
	setp.gt.u64 	%p23, %rd17, 3;
	mov.u64 	%rd17, %rd7;
	@%p23 bra 	$L__BB0_2;
$L__BB0_42:
	mov.b32 	%r311, 0;
	st.global.v2.u32 	[%rd2+24], {%r311, %r311};
	st.global.u32 	[%rd2+32], %r311;
	mov.b64 	%rd16, 0;
	st.global.u64 	[%rd2+40], %rd16;
	ret;

}
	// .globl	_Z16monteCarloKerneliPFffEffP6__halfP17curandStateXORWOW
.visible .entry _Z16monteCarloKerneliPFffEffP6__halfP17curandStateXORWOW(
	.param .u32 _Z16monteCarloKerneliPFffEffP6__halfP17curandStateXORWOW_param_0,
	.param .u64 .ptr .align 1 _Z16monteCarloKerneliPFffEffP6__halfP17curandStateXORWOW_param_1,
	.param .f32 _Z16monteCarloKerneliPFffEffP6__halfP17curandStateXORWOW_param_2,
	.param .f32 _Z16monteCarloKerneliPFffEffP6__halfP17curandStateXORWOW_param_3,
	.param .u64 .ptr .align 1 _Z16monteCarloKerneliPFffEffP6__halfP17curandStateXORWOW_param_4,
	.param .u64 .ptr .align 1 _Z16monteCarloKerneliPFffEffP6__halfP17curandStateXORWOW_param_5
)
{
	.local .align 8 .b8 	__local_depot1[24];
	.reg .b64 	%SP;
	.reg .b64 	%SPL;
	.reg .pred 	%p<10>;
	.reg .b16 	%rs<5>;
	.reg .b32 	%r<33>;
	.reg .b32 	%f<74>;
	.reg .b64 	%rd<13>;
	.reg .b64 	%fd<3>;

	mov.u64 	%SPL, __local_depot1;
	cvta.local.u64 	%SP, %SPL;
	ld.param.f32 	%f10, [_Z16monteCarloKerneliPFffEffP6__halfP17curandStateXORWOW_param_2];
	ld.param.f32 	%f11, [_Z16monteCarloKerneliPFffEffP6__halfP17curandStateXORWOW_param_3];
	ld.param.u64 	%rd1, [_Z16monteCarloKerneliPFffEffP6__halfP17curandStateXORWOW_param_4];
	ld.param.u64 	%rd2, [_Z16monteCarloKerneliPFffEffP6__halfP17curandStateXORWOW_param_5];
	cvta.to.global.u64 	%rd3, %rd2;
	mov.u32 	%r2, %tid.x;
	mov.u32 	%r3, %ntid.x;
	mov.u32 	%r4, %ctaid.x;
	mad.lo.s32 	%r1, %r3, %r4, %r2;
	mul.wide.s32 	%rd4, %r1, 48;
	add.s64 	%rd5, %rd3, %rd4;
	ld.global.v2.u32 	{%r5, %r6}, [%rd5];
	shr.u32 	%r7, %r6, 2;
	xor.b32  	%r8, %r7, %r6;
	ld.global.v2.u32 	{%r9, %r10}, [%rd5+8];
	ld.global.v2.u32 	{%r11, %r12}, [%rd5+16];
	st.global.v2.u32 	[%rd5+8], {%r10, %r11};
	shl.b32 	%r13, %r12, 4;
	shl.b32 	%r14, %r8, 1;
	xor.b32  	%r15, %r14, %r13;
	xor.b32  	%r16, %r15, %r8;
	xor.b32  	%r17, %r16, %r12;
	st.global.v2.u32 	[%rd5+16], {%r12, %r17};
	add.s32 	%r18, %r5, 362437;
	st.global.v2.u32 	[%rd5], {%r18, %r9};
	add.s32 	%r19, %r17, %r18;
	cvt.rn.f32.u32 	%f12, %r19;
	fma.rn.f32 	%f13, %f12, 0f2F800000, 0f2F000000;
	sub.f32 	%f14, %f11, %f10;
	fma.rn.f32 	%f7, %f14, %f13, %f10;
	// begin inline asm
	{  cvt.rn.f16.f32 %rs1, %f7;}

	// end inline asm
	// begin inline asm
	{  cvt.f32.f16 %f8, %rs1;}

	// end inline asm
	abs.f32 	%f2, %f8;
	setp.eq.f32 	%p1, %f8, 0f3F800000;
	mov.f32 	%f73, 0f3F800000;
	@%p1 bra 	$L__BB1_5;
	setp.num.f32 	%p2, %f2, %f2;
	@%p2 bra 	$L__BB1_3;
	mov.f32 	%f70, 0f40000000;
	add.rn.f32 	%f73, %f8, %f70;
	bra.uni 	$L__BB1_5;
$L__BB1_3:
	setp.lt.f32 	%p3, %f2, 0f00800000;
	mul.f32 	%f15, %f2, 0f4B800000;
	selp.f32 	%f16, %f15, %f2, %p3;
	mov.b32 	%r20, %f16;
	add.s32 	%r21, %r20, -1060439283;
	and.b32  	%r22, %r21, -8388608;
	sub.s32 	%r23, %r20, %r22;
	mov.b32 	%f17, %r23;
	cvt.rn.f32.s32 	%f18, %r22;
	selp.f32 	%f19, 0fC1C00000, 0f00000000, %p3;
	fma.rn.f32 	%f20, %f18, 0f34000000, %f19;
	add.f32 	%f21, %f17, 0fBF800000;
	add.f32 	%f22, %f17, 0f3F800000;
	rcp.approx.ftz.f32 	%f23, %f22;
	add.f32 	%f24, %f21, %f21;
	mul.f32 	%f25, %f24, %f23;
	mul.f32 	%f26, %f25, %f25;
	neg.f32 	%f27, %f25;
	sub.f32 	%f28, %f21, %f25;
	add.f32 	%f29, %f28, %f28;
	fma.rn.f32 	%f30, %f27, %f21, %f29;
	mul.rn.f32 	%f31, %f23, %f30;
	fma.rn.f32 	%f32, %f26, 0f3A2C32E4, 0f3B52E7DB;
	fma.rn.f32 	%f33, %f32, %f26, 0f3C93BB73;
	fma.rn.f32 	%f34, %f33, %f26, 0f3DF6384F;
	mul.rn.f32 	%f35, %f34, %f26;
	fma.rn.f32 	%f36, %f25, 0f3FB8AA3B, %f20;
	mul.f32 	%f37, %f35, 0f40400000;
	sub.f32 	%f38, %f20, %f36;
	fma.rn.f32 	%f39, %f25, 0f3FB8AA3B, %f38;
	fma.rn.f32 	%f40, %f31, 0f3FB8AA3B, %f39;
	fma.rn.f32 	%f41, %f25, 0f32A55E34, %f40;
	fma.rn.f32 	%f42, %f37, %f31, %f41;
	fma.rn.f32 	%f43, %f35, %f25, %f42;
	add.rn.f32 	%f44, %f36, %f43;
	mov.f32 	%f45, 0f40000000;
	mul.rn.f32 	%f46, %f44, %f45;
	cvt.rni.f32.f32 	%f47, %f46;
	sub.f32 	%f48, %f46, %f47;
	neg.f32 	%f49, %f46;
	fma.rn.f32 	%f50, %f44, 0f40000000, %f49;
	neg.f32 	%f51, %f36;
	add.rn.f32 	%f52, %f44, %f51;
	neg.f32 	%f53, %f52;
	add.rn.f32 	%f54, %f43, %f53;
	fma.rn.f32 	%f55, %f54, 0f40000000, %f50;
	add.f32 	%f56, %f48, %f55;
	setp.gt.f32 	%p4, %f47, 0f00000000;
	selp.b32 	%r24, 0, -2097152000, %p4;
	setp.neu.f32 	%p5, %f8, 0f00000000;
	setp.neu.f32 	%p6, %f2, 0f7F800000;
	setp.lt.f32 	%p7, %f46, 0f00000000;
	selp.f32 	%f57, 0f00000000, 0f7F800000, %p7;
	abs.f32 	%f58, %f46;
	setp.gt.f32 	%p8, %f58, 0f43180000;
	cvt.rzi.s32.f32 	%r25, %f47;
	shl.b32 	%r26, %r25, 23;
	sub.s32 	%r27, %r26, %r24;
	mov.b32 	%f59, %r27;
	add.s32 	%r28, %r24, 2130706432;
	mov.b32 	%f60, %r28;
	fma.rn.f32 	%f61, %f56, 0f391FCB8E, 0f3AAF85ED;
	fma.rn.f32 	%f62, %f61, %f56, 0f3C1D9856;
	fma.rn.f32 	%f63, %f62, %f56, 0f3D6357BB;
	fma.rn.f32 	%f64, %f63, %f56, 0f3E75FDEC;
	fma.rn.f32 	%f65, %f64, %f56, 0f3F317218;
	fma.rn.f32 	%f66, %f65, %f56, 0f3F800000;
	mul.f32 	%f67, %f66, %f60;
	mul.f32 	%f68, %f67, %f59;
	selp.f32 	%f73, %f57, %f68, %p8;
	and.pred  	%p9, %p5, %p6;
	@%p9 bra 	$L__BB1_5;
	add.f32 	%f69, %f8, %f8;
	mov.b32 	%r29, %f69;
	and.b32  	%r30, %r29, 2147483647;
	mov.b32 	%f73, %r30;
$L__BB1_5:
	add.u64 	%rd6, %SP, 0;
	add.u64 	%rd7, %SPL, 0;
	cvta.to.global.u64 	%rd8, %rd1;
	// begin inline asm
	{  cvt.rn.f16.f32 %rs3, %f73;}

	// end inline asm
	mul.wide.s32 	%rd9, %r1, 2;
	add.s64 	%rd10, %rd8, %rd9;
	st.global.u16 	[%rd10], %rs3;
	cvt.f64.f32 	%fd1, %f8;
	// begin inline asm
	{  cvt.f32.f16 %f72, %rs3;}

	// end inline asm
	cvt.f64.f32 	%fd2, %f72;
	st.local.u32 	[%rd7], %r1;
	st.local.f64 	[%rd7+8], %fd1;
	st.local.f64 	[%rd7+16], %fd2;
	mov.u64 	%rd11, $str;
	cvta.global.u64 	%rd12, %rd11;
	{ // callseq 0, 0
	.param .b64 param0;
	st.param.b64 	[param0], %rd12;
	.param .b64 param1;
	st.param.b64 	[param1], %rd6;
	.param .b32 retval0;
	call.uni (retval0), 
	vprintf, 
	(
	param0, 
	param1
	);
	ld.param.b32 	%r31, [retval0];
	} // callseq 0
	ret;

}


// ===== COMPILED SASS (sm_100) =====

	.target	sm_100

	.elftype	@"ET_EXEC"


//--------------------- .note.nv.tkinfo           --------------------------
	.section	.note.nv.tkinfo,"",@"SHT_NOTE"
	.sectionflags	@"SHF_NOTE_NV_TKINFO"
	.tkinfo
        /*0018*/ 	.word	0x00000002
        /*0030*/ 	.string	""
        /*0030*/ 	.string	"ptxas"
        /*0030*/ 	.string	"Cuda compilation tools, release 13.0, V13.0.88"
        /*0030*/ 	.string	"Build cuda_13.0.r13.0/compiler.36424714_0"
        /*0030*/ 	.string	"-arch sm_100 -m 64 "



//--------------------- .note.nv.cuinfo           --------------------------
	.section	.note.nv.cuinfo,"",@"SHT_NOTE"
	.sectionflags	@"SHF_NOTE_NV_CUINFO"
        /*0018*/ 	.short	0x0002
        /*001a*/ 	.short	0x0064
        /*001c*/ 	.short	0x0082
	.zero		2


//--------------------- .nv.info                  --------------------------
	.section	.nv.info,"",@"SHT_CUDA_INFO"
	.align	4


	//----- nvinfo : EIATTR_REGCOUNT
	.align		4
        /*0000*/ 	.byte	0x04, 0x2f
        /*0002*/ 	.short	(.L_11 - .L_10)
	.align		4
.L_10:
        /*0004*/ 	.word	index@(_Z11setupKernelP17curandStateXORWOW)
        /*0008*/ 	.word	0x0000001f


	//----- nvinfo : EIATTR_FRAME_SIZE
	.align		4
.L_11:
        /*000c*/ 	.byte	0x04, 0x11
        /*000e*/ 	.short	(.L_13 - .L_12)
	.align		4
.L_12:
        /*0010*/ 	.word	index@(_Z11setupKernelP17curandStateXORWOW)
        /*0014*/ 	.word	0x00000000


	//----- nvinfo : EIATTR_REGCOUNT
	.align		4
.L_13:
        /*0018*/ 	.byte	0x04, 0x2f
        /*001a*/ 	.short	(.L_15 - .L_14)
	.align		4
.L_14:
        /*001c*/ 	.word	index@(_Z16monteCarloKerneliPFffEffP6__halfP17curandStateXORWOW)
        /*0020*/ 	.word	0x0000001a


	//----- nvinfo : EIATTR_FRAME_SIZE
	.align		4
.L_15:
        /*0024*/ 	.byte	0x04, 0x11
        /*0026*/ 	.short	(.L_17 - .L_16)
	.align		4
.L_16:
        /*0028*/ 	.word	index@(_Z16monteCarloKerneliPFffEffP6__halfP17curandStateXORWOW)
        /*002c*/ 	.word	0x00000018


	//----- nvinfo : EIATTR_MIN_STACK_SIZE
	.align		4
.L_17:
        /*0030*/ 	.byte	0x04, 0x12
        /*0032*/ 	.short	(.L_19 - .L_18)
	.align		4
.L_18:
        /*0034*/ 	.word	index@(_Z16monteCarloKerneliPFffEffP6__halfP17curandStateXORWOW)
        /*0038*/ 	.word	0x00000018


	//----- nvinfo : EIATTR_MIN_STACK_SIZE
	.align		4
.L_19:
        /*003c*/ 	.byte	0x04, 0x12
        /*003e*/ 	.short	(.L_21 - .L_20)
	.align		4
.L_20:
        /*0040*/ 	.word	index@(_Z11setupKernelP17curandStateXORWOW)
        /*0044*/ 	.word	0x00000000
.L_21:


//--------------------- .nv.compat                --------------------------
	.section	.nv.compat,"",@"SHT_CUDA_COMPAT_INFO"
	.align	4
        /*0000*/ 	.byte	0x02, 0x09, 0x00, 0x00, 0x02, 0x02, 0x01, 0x00, 0x02, 0x05, 0x05, 0x00, 0x03, 0x07, 0x01, 0x01
        /*0010*/ 	.byte	0x02, 0x03, 0x00, 0x00, 0x02, 0x06, 0x01, 0x00, 0x04, 0x0b, 0x08, 0x00, 0x01, 0x00, 0x00, 0x00
        /*0020*/ 	.byte	0x00, 0x00, 0x00, 0x00


//--------------------- .nv.info._Z16monteCarloKerneliPFffEffP6__halfP17curandStateXORWOW --------------------------
	.section	.nv.info._Z16monteCarloKerneliPFffEffP6__halfP17curandStateXORWOW,"",@"SHT_CUDA_INFO"
	.sectionflags	@""
	.align	4


	//----- nvinfo : EIATTR_CUDA_API_VERSION
	.align		4
        /*0000*/ 	.byte	0x04, 0x37
        /*0002*/ 	.short	(.L_23 - .L_22)
.L_22:
        /*0004*/ 	.word	0x00000082


	//----- nvinfo : EIATTR_KPARAM_INFO
	.align		4
.L_23:
        /*0008*/ 	.byte	0x04, 0x17
        /*000a*/ 	.short	(.L_25 - .L_24)
.L_24:
        /*000c*/ 	.word	0x00000000
        /*0010*/ 	.short	0x0005
        /*0012*/ 	.short	0x0020
        /*0014*/ 	.byte	0x00, 0xf5, 0x21, 0x00


	//----- nvinfo : EIATTR_KPARAM_INFO
	.align		4
.L_25:
        /*0018*/ 	.byte	0x04, 0x17
        /*001a*/ 	.short	(.L_27 - .L_26)
.L_26:
        /*001c*/ 	.word	0x00000000
        /*0020*/ 	.short	0x0004
        /*0022*/ 	.short	0x0018
        /*0024*/ 	.byte	0x00, 0xf5, 0x21, 0x00


	//----- nvinfo : EIATTR_KPARAM_INFO
	.align		4
.L_27:
        /*0028*/ 	.byte	0x04, 0x17
        /*002a*/ 	.short	(.L_29 - .L_28)
.L_28:
        /*002c*/ 	.word	0x00000000
        /*0030*/ 	.short	0x0003
        /*0032*/ 	.short	0x0014
        /*0034*/ 	.byte	0x00, 0xf0, 0x11, 0x00


	//----- nvinfo : EIATTR_KPARAM_INFO
	.align		4
.L_29:
        /*0038*/ 	.byte	0x04, 0x17
        /*003a*/ 	.short	(.L_31 - .L_30)
.L_30:
        /*003c*/ 	.word	0x00000000
        /*0040*/ 	.short	0x0002
        /*0042*/ 	.short	0x0010
        /*0044*/ 	.byte	0x00, 0xf0, 0x11, 0x00


	//----- nvinfo : EIATTR_KPARAM_INFO
	.align		4
.L_31:
        /*0048*/ 	.byte	0x04, 0x17
        /*004a*/ 	.short	(.L_33 - .L_32)
.L_32:
        /*004c*/ 	.word	0x00000000
        /*0050*/ 	.short	0x0001
        /*0052*/ 	.short	0x0008
        /*0054*/ 	.byte	0x00, 0xf5, 0x21, 0x00


	//----- nvinfo : EIATTR_KPARAM_INFO
	.align		4
.L_33:
        /*0058*/ 	.byte	0x04, 0x17
        /*005a*/ 	.short	(.L_35 - .L_34)
.L_34:
        /*005c*/ 	.word	0x00000000
        /*0060*/ 	.short	0x0000
        /*0062*/ 	.short	0x0000
        /*0064*/ 	.byte	0x00, 0xf0, 0x11, 0x00


	//----- nvinfo : EIATTR_SPARSE_MMA_MASK
	.align		4
.L_35:
        /*0068*/ 	.byte	0x03, 0x50
        /*006a*/ 	.short	0x0000


	//----- nvinfo : EIATTR_MAXREG_COUNT
	.align		4
        /*006c*/ 	.byte	0x03, 0x1b
        /*006e*/ 	.short	0x00ff


	//----- nvinfo : EIATTR_EXTERNS
	.align		4
        /*0070*/ 	.byte	0x04, 0x0f
        /*0072*/ 	.short	(.L_37 - .L_36)


	//   ....[0]....
	.align		4
.L_36:
        /*0074*/ 	.word	index@(vprintf)


	//----- nvinfo : EIATTR_MERCURY_ISA_VERSION
	.align		4
.L_37:
        /*0078*/ 	.byte	0x03, 0x5f
        /*007a*/ 	.short	0x0101


	//----- nvinfo : EIATTR_VRC_CTA_INIT_COUNT
	.align		4
        /*007c*/ 	.byte	0x02, 0x4a
	.zero		1
	.zero		1


	//----- nvinfo : EIATTR_SYSCALL_OFFSETS
	.align		4
        /*0080*/ 	.byte	0x04, 0x46
        /*0082*/ 	.short	(.L_39 - .L_38)


	//   ....[0]....
.L_38:
        /*0084*/ 	.word	0x000007e0


	//----- nvinfo : EIATTR_EXIT_INSTR_OFFSETS
	.align		4
.L_39:
        /*0088*/ 	.byte	0x04, 0x1c
        /*008a*/ 	.short	(.L_41 - .L_40)


	//   ....[0]....
.L_40:
        /*008c*/ 	.word	0x000007f0


	//----- nvinfo : EIATTR_CRS_STACK_SIZE
	.align		4
.L_41:
        /*0090*/ 	.byte	0x04, 0x1e
        /*0092*/ 	.short	(.L_43 - .L_42)
.L_42:
        /*0094*/ 	.word	0x00000000


	//----- nvinfo : EIATTR_CBANK_PARAM_SIZE
	.align		4
.L_43:
        /*0098*/ 	.byte	0x03, 0x19
        /*009a*/ 	.short	0x0028


	//----- nvinfo : EIATTR_PARAM_CBANK
	.align		4
        /*009c*/ 	.byte	0x04, 0x0a
        /*009e*/ 	.short	(.L_45 - .L_44)
	.align		4
.L_44:
        /*00a0*/ 	.word	index@(.nv.constant0._Z16monteCarloKerneliPFffEffP6__halfP17curandStateXORWOW)
        /*00a4*/ 	.short	0x0380
        /*00a6*/ 	.short	0x0028


	//----- nvinfo : EIATTR_SW_WAR
	.align		4
.L_45:
        /*00a8*/ 	.byte	0x04, 0x36
        /*00aa*/ 	.short	(.L_47 - .L_46)
.L_46:
        /*00ac*/ 	.word	0x00000008
.L_47:


//--------------------- .nv.info._Z11setupKernelP17curandStateXORWOW --------------------------
	.section	.nv.info._Z11setupKernelP17curandStateXORWOW,"",@"SHT_CUDA_INFO"
	.sectionflags	@""
	.align	4


	//----- nvinfo : EIATTR_CUDA_API_VERSION
	.align		4
        /*0000*/ 	.byte	0x04, 0x37
        /*0002*/ 	.short	(.L_49 - .L_48)
.L_48:
        /*0004*/ 	.word	0x00000082


	//----- nvinfo : EIATTR_KPARAM_INFO
	.align		4
.L_49:
        /*0008*/ 	.byte	0x04, 0x17
        /*000a*/ 	.short	(.L_51 - .L_50)
.L_50:
        /*000c*/ 	.word	0x00000000
        /*0010*/ 	.short	0x0000
        /*0012*/ 	.short	0x0000
        /*0014*/ 	.byte	0x00, 0xf5, 0x21, 0x00


	//----- nvinfo : EIATTR_SPARSE_MMA_MASK
	.align		4
.L_51:
        /*0018*/ 	.byte	0x03, 0x50
        /*001a*/ 	.short	0x0000


	//----- nvinfo : EIATTR_MAXREG_COUNT
	.align		4
        /*001c*/ 	.byte	0x03, 0x1b
        /*001e*/ 	.short	0x00ff


	//----- nvinfo : EIATTR_MERCURY_ISA_VERSION
	.align		4
        /*0020*/ 	.byte	0x03, 0x5f
        /*0022*/ 	.short	0x0101


	//----- nvinfo : EIATTR_VRC_CTA_INIT_COUNT
	.align		4
        /*0024*/ 	.byte	0x02, 0x4a
	.zero		1
	.zero		1


	//----- nvinfo : EIATTR_EXIT_INSTR_OFFSETS
	.align		4
        /*0028*/ 	.byte	0x04, 0x1c
        /*002a*/ 	.short	(.L_53 - .L_52)


	//   ....[0]....
.L_52:
        /*002c*/ 	.word	0x00000e80


	//----- nvinfo : EIATTR_CRS_STACK_SIZE
	.align		4
.L_53:
        /*0030*/ 	.byte	0x04, 0x1e
        /*0032*/ 	.short	(.L_55 - .L_54)
.L_54:
        /*0034*/ 	.word	0x00000000


	//----- nvinfo : EIATTR_CBANK_PARAM_SIZE
	.align		4
.L_55:
        /*0038*/ 	.byte	0x03, 0x19
        /*003a*/ 	.short	0x0008


	//----- nvinfo : EIATTR_PARAM_CBANK
	.align		4
        /*003c*/ 	.byte	0x04, 0x0a
        /*003e*/ 	.short	(.L_57 - .L_56)
	.align		4
.L_56:
        /*0040*/ 	.word	index@(.nv.constant0._Z11setupKernelP17curandStateXORWOW)
        /*0044*/ 	.short	0x0380
        /*0046*/ 	.short	0x0008


	//----- nvinfo : EIATTR_SW_WAR
	.align		4
.L_57:
        /*0048*/ 	.byte	0x04, 0x36
        /*004a*/ 	.short	(.L_59 - .L_58)
.L_58:
        /*004c*/ 	.word	0x00000008
.L_59:


//--------------------- .nv.callgraph             --------------------------
	.section	.nv.callgraph,"",@"SHT_CUDA_CALLGRAPH"
	.align	4
	.sectionentsize	8
	.align		4
        /*0000*/ 	.word	0x00000000
	.align		4
        /*0004*/ 	.word	0xffffffff
	.align		4
        /*0008*/ 	.word	index@(_Z16monteCarloKerneliPFffEffP6__halfP17curandStateXORWOW)
	.align		4
        /*000c*/ 	.word	index@(vprintf)
	.align		4
        /*0010*/ 	.word	0x00000000
	.align		4
        /*0014*/ 	.word	0xfffffffe
	.align		4
        /*0018*/ 	.word	0x00000000
	.align		4
        /*001c*/ 	.word	0xfffffffd
	.align		4
        /*0020*/ 	.word	0x00000000
	.align		4
        /*0024*/ 	.word	0xfffffffc


//--------------------- .nv.constant4             --------------------------
	.section	.nv.constant4,"a",@progbits
	.align	8
	.align		8
.nv.constant4:
        /*0000*/ 	.dword	vprintf
	.align		8
        /*0008*/ 	.dword	precalc_xorwow_matrix
	.align		8
        /*0010*/ 	.dword	precalc_xorwow_offset_matrix
	.align		8
        /*0018*/ 	.dword	mrg32k3aM1
	.align		8
        /*0020*/ 	.dword	mrg32k3aM2
	.align		8
        /*0028*/ 	.dword	mrg32k3aM1SubSeq
	.align		8
        /*0030*/ 	.dword	mrg32k3aM2SubSeq
	.align		8
        /*0038*/ 	.dword	mrg32k3aM1Seq
	.align		8
        /*0040*/ 	.dword	mrg32k3aM2Seq
	.align		8
        /*0048*/ 	.dword	$str


//--------------------- .nv.constant3             --------------------------
	.section	.nv.constant3,"a",@progbits
	.align	8
.nv.constant3:
	.type		__cr_lgamma_table,@object
	.size		__cr_lgamma_table,(.L_8 - __cr_lgamma_table)
__cr_lgamma_table:
        /*0000*/ 	.byte	0x00, 0x00, 0x00, 0x00, 0x00, 0x00, 0x00, 0x00, 0x00, 0x00, 0x00, 0x00, 0x00, 0x00, 0x00, 0x00
        /*0010*/ 	.byte	0xef, 0x39, 0xfa, 0xfe, 0x42, 0x2e, 0xe6, 0x3f, 0x02, 0x20, 0x2a, 0xfa, 0x0b, 0xab, 0xfc, 0x3f
        /*0020*/ 	.byte	0xf9, 0x2c, 0x92, 0x7c, 0xa7, 0x6c, 0x09, 0x40, 0xc9, 0x79, 0x44, 0x3c, 0x64, 0x26, 0x13, 0x40
        /*0030*/ 	.byte	0xca, 0x01, 0xcf, 0x3a, 0x27, 0x51, 0x1a, 0x40, 0x30, 0xcc, 0x2d, 0xf3, 0xe1, 0x0c, 0x21, 0x40
        /*0040*/ 	.byte	0x0d, 0xb7, 0xfc, 0x82, 0x8e, 0x35, 0x25, 0x40
.L_8:


//--------------------- .text._Z16monteCarloKerneliPFffEffP6__halfP17curandStateXORWOW --------------------------
	.section	.text._Z16monteCarloKerneliPFffEffP6__halfP17curandStateXORWOW,"ax",@progbits
	.align	128
        .global         _Z16monteCarloKerneliPFffEffP6__halfP17curandStateXORWOW
        .type           _Z16monteCarloKerneliPFffEffP6__halfP17curandStateXORWOW,@function
        .size           _Z16monteCarloKerneliPFffEffP6__halfP17curandStateXORWOW,(.L_x_13 - _Z16monteCarloKerneliPFffEffP6__halfP17curandStateXORWOW)
        .other          _Z16monteCarloKerneliPFffEffP6__halfP17curandStateXORWOW,@"STO_CUDA_ENTRY STV_DEFAULT"
_Z16monteCarloKerneliPFffEffP6__halfP17curandStateXORWOW:
.text._Z16monteCarloKerneliPFffEffP6__halfP17curandStateXORWOW:
[----:B------:R-:W0:Y:S01]  /*0000*/  LDC R1, c[0x0][0x37c] ;  /* 0x0000df00ff017b82 */ /* 0x000e220000000800 */
[----:B------:R-:W1:Y:S07]  /*0010*/  S2R R0, SR_TID.X ;  /* 0x0000000000007919 */ /* 0x000e6e0000002100 */
[----:B------:R-:W2:Y:S01]  /*0020*/  LDC.64 R2, c[0x0][0x3a0] ;  /* 0x0000e800ff027b82 */ /* 0x000ea20000000a00 */
[----:B------:R-:W3:Y:S01]  /*0030*/  LDCU UR7, c[0x0][0x2fc] ;  /* 0x00005f80ff0777ac */ /* 0x000ee20008000800 */
[----:B0-----:R-:W-:Y:S01]  /*0040*/  IADD3 R1, PT, PT, R1, -0x18, RZ ;  /* 0xffffffe801017810 */ /* 0x001fe20007ffe0ff */
[----:B------:R-:W1:Y:S01]  /*0050*/  S2R R5, SR_CTAID.X ;  /* 0x0000000000057919 */ /* 0x000e620000002500 */
[----:B------:R-:W1:Y:S04]  /*0060*/  LDCU UR6, c[0x0][0x360] ;  /* 0x00006c00ff0677ac */ /* 0x000e680008000800 */
[----:B------:R-:W0:Y:S01]  /*0070*/  LDC.64 R16, c[0x0][0x398] ;  /* 0x0000e600ff107b82 */ /* 0x000e220000000a00 */
[----:B------:R-:W4:Y:S01]  /*0080*/  LDCU.64 UR4, c[0x0][0x358] ;  /* 0x00006b00ff0477ac */ /* 0x000f220008000a00 */
[----:B-1----:R-:W-:-:S04]  /*0090*/  IMAD R0, R5, UR6, R0 ;  /* 0x0000000605007c24 */ /* 0x002fc8000f8e0200 */
[----:B--2---:R-:W-:-:S05]  /*00a0*/  IMAD.WIDE R2, R0, 0x30, R2 ;  /* 0x0000003000027825 */ /* 0x004fca00078e0202 */
[----:B----4-:R-:W2:Y:S04]  /*00b0*/  LDG.E.64 R8, desc[UR4][R2.64] ;  /* 0x0000000402087981 */ /* 0x010ea8000c1e1b00 */
[----:B------:R-:W4:Y:S04]  /*00c0*/  LDG.E.64 R4, desc[UR4][R2.64+0x10] ;  /* 0x0000100402047981 */ /* 0x000f28000c1e1b00 */
[----:B------:R1:W5:Y:S01]  /*00d0*/  LDG.E.64 R14, desc[UR4][R2.64+0x8] ;  /* 0x00000804020e7981 */ /* 0x000362000c1e1b00 */
[----:B------:R-:W3:Y:S01]  /*00e0*/  LDCU UR6, c[0x0][0x2f8] ;  /* 0x00005f00ff0677ac */ /* 0x000ee20008000800 */
[----:B------:R-:W-:Y:S01]  /*00f0*/  BSSY.RECONVERGENT B0, `(.L_x_0) ;  /* 0x0000057000007945 */ /* 0x000fe20003800200 */
[----:B--2---:R-:W-:-:S02]  /*0100*/  SHF.R.U32.HI R6, RZ, 0x2, R9 ;  /* 0x00000002ff067819 */ /* 0x004fc40000011609 */
[----:B------:R-:W-:Y:S02]  /*0110*/  IADD3 R8, PT, PT, R8, 0x587c5, RZ ;  /* 0x000587c508087810 */ /* 0x000fe40007ffe0ff */
[----:B------:R-:W-:Y:S02]  /*0120*/  LOP3.LUT R9, R6, R9, RZ, 0x3c, !PT ;  /* 0x0000000906097212 */ /* 0x000fe400078e3cff */
[----:B------:R-:W2:Y:S01]  /*0130*/  LDC.64 R6, c[0x0][0x390] ;  /* 0x0000e400ff067b82 */ /* 0x000ea20000000a00 */
[----:B----4-:R-:W-:Y:S02]  /*0140*/  SHF.L.U32 R10, R5, 0x4, RZ ;  /* 0x00000004050a7819 */ /* 0x010fe400000006ff */
[----:B------:R-:W-:-:S04]  /*0150*/  SHF.L.U32 R11, R9, 0x1, RZ ;  /* 0x00000001090b7819 */ /* 0x000fc800000006ff */
[----:B------:R-:W-:-:S04]  /*0160*/  LOP3.LUT R10, R9, R11, R10, 0x96, !PT ;  /* 0x0000000b090a7212 */ /* 0x000fc800078e960a */
[----:B------:R-:W-:Y:S01]  /*0170*/  LOP3.LUT R19, R10, R5, RZ, 0x3c, !PT ;  /* 0x000000050a137212 */ /* 0x000fe200078e3cff */
[----:B------:R-:W-:-:S03]  /*0180*/  HFMA2 R10, -RZ, RZ, 0.1171875, 0 ;  /* 0x2f800000ff0a7431 */ /* 0x000fc600000001ff */
[----:B------:R-:W-:-:S04]  /*0190*/  IADD3 R9, PT, PT, R19, R8, RZ ;  /* 0x0000000813097210 */ /* 0x000fc80007ffe0ff */
[----:B------:R-:W-:Y:S01]  /*01a0*/  I2FP.F32.U32 R9, R9 ;  /* 0x0000000900097245 */ /* 0x000fe20000201000 */
[----:B--2---:R-:W-:-:S04]  /*01b0*/  FADD R7, R7, -R6 ;  /* 0x8000000607077221 */ /* 0x004fc80000000000 */
[----:B------:R-:W-:-:S04]  /*01c0*/  FFMA R9, R9, R10, 1.1641532182693481445e-10 ;  /* 0x2f00000009097423 */ /* 0x000fc8000000000a */
[----:B------:R-:W-:Y:S01]  /*01d0*/  FFMA R7, R9, R7, R6 ;  /* 0x0000000709077223 */ /* 0x000fe20000000006 */
[----:B---3--:R-:W-:Y:S02]  /*01e0*/  IADD3 R6, P1, PT, R1, UR6, RZ ;  /* 0x0000000601067c10 */ /* 0x008fe4000ff3e0ff */
[----:B------:R-:W-:Y:S02]  /*01f0*/  MOV R9, 0x3f800000 ;  /* 0x3f80000000097802 */ /* 0x000fe40000000f00 */
[----:B------:R-:W-:-:S05]  /*0200*/  F2FP.F16.F32.PACK_AB R7, RZ, R7 ;  /* 0x00000007ff07723e */ /* 0x000fca00000000ff */
[----:B------:R-:W-:Y:S01]  /*0210*/  HADD2.F32 R10, -RZ, R7.H0_H0 ;  /* 0x20000007ff0a7230 */ /* 0x000fe20000004100 */
[----:B------:R-:W-:-:S04]  /*0220*/  IADD3.X R7, PT, PT, RZ, UR7, RZ, P1, !PT ;  /* 0x00000007ff077c10 */ /* 0x000fc80008ffe4ff */
[----:B------:R-:W-:-:S13]  /*0230*/  FSETP.NEU.AND P0, PT, R10, 1, PT ;  /* 0x3f8000000a00780b */ /* 0x000fda0003f0d000 */
[----:B01----:R-:W-:Y:S05]  /*0240*/  @!P0 BRA `(.L_x_1) ;  /* 0x0000000400048947 */ /* 0x003fea0003800000 */
[----:B------:R-:W-:-:S13]  /*0250*/  FSETP.NAN.AND P0, PT, |R10|, |R10|, PT ;  /* 0x4000000a0a00720b */ /* 0x000fda0003f08200 */
[----:B------:R-:W-:Y:S01]  /*0260*/  @P0 FADD R9, R10, 2 ;  /* 0x400000000a090421 */ /* 0x000fe20000000000 */
[----:B------:R-:W-:Y:S06]  /*0270*/  @P0 BRA `(.L_x_1) ;  /* 0x0000000000f80947 */ /* 0x000fec0003800000 */
[C---:B------:R-:W-:Y:S01]  /*0280*/  FMUL R9, |R10|.reuse, 16777216 ;  /* 0x4b8000000a097820 */ /* 0x040fe20000400200 */
[----:B------:R-:W-:-:S04]  /*0290*/  FSETP.GEU.AND P0, PT, |R10|, 1.175494350822287508e-38, PT ;  /* 0x008000000a00780b */ /* 0x000fc80003f0e200 */
[----:B------:R-:W-:Y:S02]  /*02a0*/  FSEL R9, R9, |R10|, !P0 ;  /* 0x4000000a09097208 */ /* 0x000fe40004000000 */
[----:B------:R-:W-:Y:S02]  /*02b0*/  FSEL R18, RZ, -24, P0 ;  /* 0xc1c00000ff127808 */ /* 0x000fe40000000000 */
[----:B------:R-:W-:Y:S02]  /*02c0*/  IADD3 R11, PT, PT, R9, -0x3f3504f3, RZ ;  /* 0xc0cafb0d090b7810 */ /* 0x000fe40007ffe0ff */
[C---:B------:R-:W-:Y:S02]  /*02d0*/  FSETP.NEU.AND P0, PT, |R10|.reuse, +INF , PT ;  /* 0x7f8000000a00780b */ /* 0x040fe40003f0d200 */
[----:B------:R-:W-:Y:S02]  /*02e0*/  LOP3.LUT R12, R11, 0xff800000, RZ, 0xc0, !PT ;  /* 0xff8000000b0c7812 */ /* 0x000fe400078ec0ff */
[----:B------:R-:W-:-:S02]  /*02f0*/  FSETP.NEU.AND P0, PT, R10, RZ, P0 ;  /* 0x000000ff0a00720b */ /* 0x000fc4000070d000 */
[----:B------:R-:W-:-:S05]  /*0300*/  IADD3 R11, PT, PT, R9, -R12, RZ ;  /* 0x8000000c090b7210 */ /* 0x000fca0007ffe0ff */
[C---:B------:R-:W-:Y:S01]  /*0310*/  FADD R9, R11.reuse, 1 ;  /* 0x3f8000000b097421 */ /* 0x040fe20000000000 */
[----:B------:R-:W-:Y:S01]  /*0320*/  FADD R23, R11, -1 ;  /* 0xbf8000000b177421 */ /* 0x000fe20000000000 */
[----:B------:R-:W-:-:S03]  /*0330*/  I2FP.F32.S32 R11, R12 ;  /* 0x0000000c000b7245 */ /* 0x000fc60000201400 */
[----:B------:R-:W-:Y:S01]  /*0340*/  FADD R20, R23, R23 ;  /* 0x0000001717147221 */ /* 0x000fe20000000000 */
[----:B------:R-:W0:Y:S01]  /*0350*/  MUFU.RCP R9, R9 ;  /* 0x0000000900097308 */ /* 0x000e220000001000 */
[----:B------:R-:W-:Y:S02]  /*0360*/  FFMA R21, R11, 1.1920928955078125e-07, R18 ;  /* 0x340000000b157823 */ /* 0x000fe40000000012 */
[----:B0-----:R-:W-:Y:S01]  /*0370*/  FMUL R12, R9, R20 ;  /* 0x00000014090c7220 */ /* 0x001fe20000400000 */
[----:B------:R-:W-:-:S03]  /*0380*/  HFMA2 R20, -RZ, RZ, 0.771484375, 0.21533203125 ;  /* 0x3a2c32e4ff147431 */ /* 0x000fc600000001ff */
[----:B------:R-:W-:Y:S01]  /*0390*/  FADD R18, R23, -R12 ;  /* 0x8000000c17127221 */ /* 0x000fe20000000000 */
[C---:B------:R-:W-:Y:S01]  /*03a0*/  FMUL R13, R12.reuse, R12 ;  /* 0x0000000c0c0d7220 */ /* 0x040fe20000400000 */
[----:B------:R-:W-:Y:S02]  /*03b0*/  FFMA R11, R12, 1.4426950216293334961, R21 ;  /* 0x3fb8aa3b0c0b7823 */ /* 0x000fe40000000015 */
[----:B------:R-:W-:Y:S02]  /*03c0*/  FADD R18, R18, R18 ;  /* 0x0000001212127221 */ /* 0x000fe40000000000 */
[----:B------:R-:W-:Y:S01]  /*03d0*/  FADD R21, R21, -R11 ;  /* 0x8000000b15157221 */ /* 0x000fe20000000000 */
[----:B------:R-:W-:Y:S01]  /*03e0*/  FFMA R20, R13, R20, 0.0032181653659790754318 ;  /* 0x3b52e7db0d147423 */ /* 0x000fe20000000014 */
[----:B------:R-:W-:Y:S02]  /*03f0*/  FFMA R18, R23, -R12, R18 ;  /* 0x8000000c17127223 */ /* 0x000fe40000000012 */
[----:B------:R-:W-:Y:S01]  /*0400*/  FFMA R21, R12, 1.4426950216293334961, R21 ;  /* 0x3fb8aa3b0c157823 */ /* 0x000fe20000000015 */
[----:B------:R-:W-:Y:S01]  /*0410*/  FFMA R20, R13, R20, 0.018033718690276145935 ;  /* 0x3c93bb730d147423 */ /* 0x000fe20000000014 */
[----:B------:R-:W-:-:S03]  /*0420*/  FMUL R18, R9, R18 ;  /* 0x0000001209127220 */ /* 0x000fc60000400000 */
[----:B------:R-:W-:Y:S01]  /*0430*/  FFMA R20, R13, R20, 0.12022458761930465698 ;  /* 0x3df6384f0d147423 */ /* 0x000fe20000000014 */
[----:B------:R-:W-:-:S03]  /*0440*/  FFMA R21, R18, 1.4426950216293334961, R21 ;  /* 0x3fb8aa3b12157823 */ /* 0x000fc60000000015 */
[----:B------:R-:W-:Y:S01]  /*0450*/  FMUL R13, R13, R20 ;  /* 0x000000140d0d7220 */ /* 0x000fe20000400000 */
[----:B------:R-:W-:-:S03]  /*0460*/  FFMA R21, R12, 1.9251366722983220825e-08, R21 ;  /* 0x32a55e340c157823 */ /* 0x000fc60000000015 */
[----:B------:R-:W-:-:S04]  /*0470*/  FMUL R9, R13, 3 ;  /* 0x404000000d097820 */ /* 0x000fc80000400000 */
[----:B------:R-:W-:-:S04]  /*0480*/  FFMA R18, R18, R9, R21 ;  /* 0x0000000912127223 */ /* 0x000fc80000000015 */
[----:B------:R-:W-:-:S04]  /*0490*/  FFMA R18, R12, R13, R18 ;  /* 0x0000000d0c127223 */ /* 0x000fc80000000012 */
[----:B------:R-:W-:-:S04]  /*04a0*/  FADD R20, R11, R18 ;  /* 0x000000120b147221 */ /* 0x000fc80000000000 */
[----:B------:R-:W-:Y:S01]  /*04b0*/  FMUL R9, R20, 2 ;  /* 0x4000000014097820 */ /* 0x000fe20000400000 */
[----:B------:R-:W-:-:S03]  /*04c0*/  FADD R11, -R11, R20 ;  /* 0x000000140b0b7221 */ /* 0x000fc60000000100 */
[----:B------:R-:W0:Y:S01]  /*04d0*/  FRND R12, R9 ;  /* 0x00000009000c7307 */ /* 0x000e220000201000 */
[----:B------:R-:W-:Y:S01]  /*04e0*/  FADD R11, R18, -R11 ;  /* 0x8000000b120b7221 */ /* 0x000fe20000000000 */
[----:B------:R-:W-:Y:S01]  /*04f0*/  FFMA R20, R20, 2, -R9 ;  /* 0x4000000014147823 */ /* 0x000fe20000000809 */
[----:B------:R-:W-:Y:S02]  /*0500*/  MOV R18, 0x391fcb8e ;  /* 0x391fcb8e00127802 */ /* 0x000fe40000000f00 */
[----:B------:R-:W-:Y:S01]  /*0510*/  FSETP.GT.AND P2, PT, |R9|, 152, PT ;  /* 0x431800000900780b */ /* 0x000fe20003f44200 */
[----:B------:R-:W-:Y:S02]  /*0520*/  FFMA R20, R11, 2, R20 ;  /* 0x400000000b147823 */ /* 0x000fe40000000014 */
[----:B------:R-:W1:Y:S01]  /*0530*/  F2I.NTZ R13, R9 ;  /* 0x00000009000d7305 */ /* 0x000e620000203100 */
[----:B0-----:R-:W-:Y:S01]  /*0540*/  FADD R11, R9, -R12 ;  /* 0x8000000c090b7221 */ /* 0x001fe20000000000 */
[----:B------:R-:W-:-:S03]  /*0550*/  FSETP.GT.AND P1, PT, R12, RZ, PT ;  /* 0x000000ff0c00720b */ /* 0x000fc60003f24000 */
[----:B------:R-:W-:Y:S01]  /*0560*/  FADD R11, R11, R20 ;  /* 0x000000140b0b7221 */ /* 0x000fe20000000000 */
[----:B------:R-:W-:Y:S02]  /*0570*/  SEL R12, RZ, 0x83000000, P1 ;  /* 0x83000000ff0c7807 */ /* 0x000fe40000800000 */
[----:B------:R-:W-:Y:S01]  /*0580*/  FSETP.GEU.AND P1, PT, R9, RZ, PT ;  /* 0x000000ff0900720b */ /* 0x000fe20003f2e000 */
[----:B------:R-:W-:Y:S01]  /*0590*/  FFMA R18, R11, R18, 0.0013391353422775864601 ;  /* 0x3aaf85ed0b127423 */ /* 0x000fe20000000012 */
[----:B-1----:R-:W-:Y:S02]  /*05a0*/  LEA R13, R13, -R12, 0x17 ;  /* 0x8000000c0d0d7211 */ /* 0x002fe400078eb8ff */
[----:B------:R-:W-:Y:S01]  /*05b0*/  FSEL R9, RZ, +INF , !P1 ;  /* 0x7f800000ff097808 */ /* 0x000fe20004800000 */
[----:B------:R-:W-:-:S04]  /*05c0*/  FFMA R18, R11, R18, 0.0096188392490148544312 ;  /* 0x3c1d98560b127423 */ /* 0x000fc80000000012 */
[----:B------:R-:W-:-:S04]  /*05d0*/  FFMA R18, R11, R18, 0.055503588169813156128 ;  /* 0x3d6357bb0b127423 */ /* 0x000fc80000000012 */
[----:B------:R-:W-:-:S04]  /*05e0*/  FFMA R18, R11, R18, 0.24022644758224487305 ;  /* 0x3e75fdec0b127423 */ /* 0x000fc80000000012 */
[----:B------:R-:W-:Y:S01]  /*05f0*/  FFMA R20, R11, R18, 0.69314718246459960938 ;  /* 0x3f3172180b147423 */ /* 0x000fe20000000012 */
[----:B------:R-:W-:-:S03]  /*0600*/  IADD3 R18, PT, PT, R12, 0x7f000000, RZ ;  /* 0x7f0000000c127810 */ /* 0x000fc60007ffe0ff */
[----:B------:R-:W-:-:S04]  /*0610*/  FFMA R11, R11, R20, 1 ;  /* 0x3f8000000b0b7423 */ /* 0x000fc80000000014 */
[----:B------:R-:W-:Y:S01]  /*0620*/  FMUL R18, R18, R11 ;  /* 0x0000000b12127220 */ /* 0x000fe20000400000 */
[----:B------:R-:W-:-:S03]  /*0630*/  @!P0 FADD R11, R10, R10 ;  /* 0x0000000a0a0b8221 */ /* 0x000fc60000000000 */
[----:B------:R-:W-:Y:S02]  /*0640*/  @!P2 FMUL R9, R13, R18 ;  /* 0x000000120d09a220 */ /* 0x000fe40000400000 */
[----:B------:R-:W-:-:S07]  /*0650*/  @!P0 LOP3.LUT R9, R11, 0x7fffffff, RZ, 0xc0, !PT ;  /* 0x7fffffff0b098812 */ /* 0x000fce00078ec0ff */
.L_x_1:
[----:B------:R-:W-:Y:S05]  /*0660*/  BSYNC.RECONVERGENT B0 ;  /* 0x0000000000007941 */ /* 0x000fea0003800200 */
.L_x_0:
[----:B------:R-:W-:Y:S01]  /*0670*/  F2FP.F16.F32.PACK_AB R20, RZ, R9 ;  /* 0x00000009ff14723e */ /* 0x000fe200000000ff */
[----:B------:R-:W0:Y:S01]  /*0680*/  F2F.F64.F32 R10, R10 ;  /* 0x0000000a000a7310 */ /* 0x000e220000201800 */
[----:B------:R-:W-:Y:S01]  /*0690*/  MOV R23, R4 ;  /* 0x0000000400177202 */ /* 0x000fe20000000f00 */
[----:B------:R-:W-:Y:S01]  /*06a0*/  STL [R1], R0 ;  /* 0x0000000001007387 */ /* 0x000fe20000100800 */
[----:B------:R-:W-:Y:S01]  /*06b0*/  MOV R18, R5 ;  /* 0x0000000500127202 */ /* 0x000fe20000000f00 */
[----:B------:R-:W-:Y:S01]  /*06c0*/  HADD2.F32 R12, -RZ, R20.H0_H0 ;  /* 0x20000014ff0c7230 */ /* 0x000fe20000004100 */
[----:B-----5:R-:W-:Y:S01]  /*06d0*/  MOV R22, R15 ;  /* 0x0000000f00167202 */ /* 0x020fe20000000f00 */
[----:B------:R-:W1:Y:S01]  /*06e0*/  LDCU.64 UR6, c[0x4][0x48] ;  /* 0x01000900ff0677ac */ /* 0x000e620008000a00 */
[----:B------:R-:W-:Y:S01]  /*06f0*/  MOV R9, R14 ;  /* 0x0000000e00097202 */ /* 0x000fe20000000f00 */
[----:B------:R-:W-:Y:S01]  /*0700*/  IMAD.WIDE R14, R0, 0x2, R16 ;  /* 0x00000002000e7825 */ /* 0x000fe200078e0210 */
[----:B------:R-:W-:Y:S01]  /*0710*/  STG.E.64 desc[UR4][R2.64+0x10], R18 ;  /* 0x0000101202007986 */ /* 0x000fe2000c101b04 */
[----:B------:R-:W2:Y:S01]  /*0720*/  F2F.F64.F32 R12, R12 ;  /* 0x0000000c000c7310 */ /* 0x000ea20000201800 */
[----:B------:R-:W-:-:S02]  /*0730*/  MOV R16, 0x0 ;  /* 0x0000000000107802 */ /* 0x000fc40000000f00 */
[----:B------:R-:W-:Y:S04]  /*0740*/  STG.E.64 desc[UR4][R2.64+0x8], R22 ;  /* 0x0000081602007986 */ /* 0x000fe8000c101b04 */
[----:B------:R3:W-:Y:S01]  /*0750*/  STG.E.64 desc[UR4][R2.64], R8 ;  /* 0x0000000802007986 */ /* 0x0007e2000c101b04 */
[----:B------:R-:W4:Y:S03]  /*0760*/  LDC.64 R16, c[0x4][R16] ;  /* 0x0100000010107b82 */ /* 0x000f260000000a00 */
[----:B0-----:R0:W-:Y:S01]  /*0770*/  STL.64 [R1+0x8], R10 ;  /* 0x0000080a01007387 */ /* 0x0011e20000100a00 */
[----:B-1----:R-:W-:-:S03]  /*0780*/  MOV R4, UR6 ;  /* 0x0000000600047c02 */ /* 0x002fc60008000f00 */
[----:B--2---:R0:W-:Y:S01]  /*0790*/  STL.64 [R1+0x10], R12 ;  /* 0x0000100c01007387 */ /* 0x0041e20000100a00 */
[----:B------:R-:W-:Y:S02]  /*07a0*/  MOV R5, UR7 ;  /* 0x0000000700057c02 */ /* 0x000fe40008000f00 */
[----:B---3--:R-:W-:-:S05]  /*07b0*/  PRMT R3, R20, 0x7610, R3 ;  /* 0x0000761014037816 */ /* 0x008fca0000000003 */
[----:B------:R0:W-:Y:S02]  /*07c0*/  STG.E.U16 desc[UR4][R14.64], R3 ;  /* 0x000000030e007986 */ /* 0x0001e4000c101504 */
[----:B------:R-:W-:-:S07]  /*07d0*/  LEPC R20, `(.L_x_2) ;  /* 0x000000001014794e */ /* 0x000fce0000000000 */
[----:B0---4-:R-:W-:Y:S05]  /*07e0*/  CALL.ABS.NOINC R16 ;  /* 0x0000000010007343 */ /* 0x011fea0003c00000 */
.L_x_2:
[----:B------:R-:W-:Y:S05]  /*07f0*/  EXIT ;  /* 0x000000000000794d */ /* 0x000fea0003800000 */
.L_x_3:
[----:B------:R-:W-:-:S00]  /*0800*/  BRA `(.L_x_3) ;  /* 0xfffffffc00fc7947 */ /* 0x000fc0000383ffff */
[----:B------:R-:W-:-:S00]  /*0810*/  NOP ;  /* 0x0000000000007918 */ /* 0x000fc00000000000 */
        /* <DEDUP_REMOVED lines=14> */
.L_x_13:


//--------------------- .text._Z11setupKernelP17curandStateXORWOW --------------------------
	.section	.text._Z11setupKernelP17curandStateXORWOW,"ax",@progbits
	.align	128
        .global         _Z11setupKernelP17curandStateXORWOW
        .type           _Z11setupKernelP17curandStateXORWOW,@function
        .size           _Z11setupKernelP17curandStateXORWOW,(.L_x_14 - _Z11setupKernelP17curandStateXORWOW)
        .other          _Z11setupKernelP17curandStateXORWOW,@"STO_CUDA_ENTRY STV_DEFAULT"
_Z11setupKernelP17curandStateXORWOW:
.text._Z11setupKernelP17curandStateXORWOW:
[----:B------:R-:W-:Y:S01]  /*0000*/  LDC R1, c[0x0][0x37c] ;  /* 0x0000df00ff017b82 */ /* 0x000fe20000000800 */
[----:B------:R-:W0:Y:S07]  /*0010*/  S2R R13, SR_TID.X ;  /* 0x00000000000d7919 */ /* 0x000e2e0000002100 */
[----:B------:R-:W1:Y:S01]  /*0020*/  LDC.64 R6, c[0x0][0x380] ;  /* 0x0000e000ff067b82 */ /* 0x000e620000000a00 */
[----:B------:R-:W0:Y:S01]  /*0030*/  LDCU UR6, c[0x0][0x360] ;  /* 0x00006c00ff0677ac */ /* 0x000e220008000800 */
[----:B------:R-:W-:Y:S01]  /*0040*/  IMAD.MOV.U32 R2, RZ, RZ, 0x3198c20f ;  /* 0x3198c20fff027424 */ /* 0x000fe200078e00ff */
[----:B------:R-:W0:Y:S01]  /*0050*/  S2R R0, SR_CTAID.X ;  /* 0x0000000000007919 */ /* 0x000e220000002500 */
[----:B------:R-:W-:Y:S01]  /*0060*/  IMAD.MOV.U32 R3, RZ, RZ, 0x5efdb30c ;  /* 0x5efdb30cff037424 */ /* 0x000fe200078e00ff */
[----:B------:R-:W2:Y:S01]  /*0070*/  LDCU.64 UR4, c[0x0][0x358] ;  /* 0x00006b00ff0477ac */ /* 0x000ea20008000a00 */
[----:B------:R-:W-:Y:S01]  /*0080*/  IMAD.MOV.U32 R4, RZ, RZ, 0x423bb012 ;  /* 0x423bb012ff047424 */ /* 0x000fe200078e00ff */
[----:B------:R-:W-:Y:S01]  /*0090*/  BSSY.RECONVERGENT B0, `(.L_x_4) ;  /* 0x00000db000007945 */ /* 0x000fe20003800200 */
[----:B------:R-:W-:-:S02]  /*00a0*/  IMAD.MOV.U32 R5, RZ, RZ, -0x75bd8fc ;  /* 0xf8a42704ff057424 */ /* 0x000fc400078e00ff */
[----:B------:R-:W-:Y:S02]  /*00b0*/  IMAD.MOV.U32 R8, RZ, RZ, -0x23270784 ;  /* 0xdcd8f87cff087424 */ /* 0x000fe400078e00ff */
[----:B------:R-:W-:Y:S02]  /*00c0*/  IMAD.MOV.U32 R9, RZ, RZ, 0x57fa2510 ;  /* 0x57fa2510ff097424 */ /* 0x000fe400078e00ff */
[----:B0-----:R-:W-:-:S04]  /*00d0*/  IMAD R13, R0, UR6, R13 ;  /* 0x00000006000d7c24 */ /* 0x001fc8000f8e020d */
[C---:B-1----:R-:W-:Y:S01]  /*00e0*/  IMAD.WIDE R6, R13.reuse, 0x30, R6 ;  /* 0x000000300d067825 */ /* 0x042fe200078e0206 */
[----:B------:R-:W-:-:S04]  /*00f0*/  ISETP.NE.AND P0, PT, R13, RZ, PT ;  /* 0x000000ff0d00720c */ /* 0x000fc80003f05270 */
[----:B--2---:R0:W-:Y:S04]  /*0100*/  STG.E.64 desc[UR4][R6.64], R2 ;  /* 0x0000000206007986 */ /* 0x0041e8000c101b04 */
[----:B------:R0:W-:Y:S04]  /*0110*/  STG.E.64 desc[UR4][R6.64+0x8], R4 ;  /* 0x0000080406007986 */ /* 0x0001e8000c101b04 */
[----:B------:R0:W-:Y:S01]  /*0120*/  STG.E.64 desc[UR4][R6.64+0x10], R8 ;  /* 0x0000100806007986 */ /* 0x0001e2000c101b04 */
[----:B------:R-:W-:Y:S05]  /*0130*/  @!P0 BRA `(.L_x_5) ;  /* 0x0000000c00408947 */ /* 0x000fea0003800000 */
[----:B------:R-:W-:Y:S01]  /*0140*/  SHF.R.S32.HI R0, RZ, 0x1f, R13 ;  /* 0x0000001fff007819 */ /* 0x000fe2000001140d */
[----:B------:R-:W-:-:S07]  /*0150*/  IMAD.MOV.U32 R12, RZ, RZ, RZ ;  /* 0x000000ffff0c7224 */ /* 0x000fce00078e00ff */
.L_x_11:
[----:B0-----:R-:W-:Y:S01]  /*0160*/  LOP3.LUT R2, R13, 0x3, RZ, 0xc0, !PT ;  /* 0x000000030d027812 */ /* 0x001fe200078ec0ff */
[----:B------:R-:W-:Y:S03]  /*0170*/  BSSY.RECONVERGENT B1, `(.L_x_6) ;  /* 0x00000c6000017945 */ /* 0x000fe60003800200 */
[----:B------:R-:W-:-:S04]  /*0180*/  ISETP.NE.U32.AND P0, PT, R2, RZ, PT ;  /* 0x000000ff0200720c */ /* 0x000fc80003f05070 */
[----:B------:R-:W-:-:S13]  /*0190*/  ISETP.NE.AND.EX P0, PT, RZ, RZ, PT, P0 ;  /* 0x000000ffff00720c */ /* 0x000fda0003f05300 */
[----:B------:R-:W-:Y:S05]  /*01a0*/  @!P0 BRA `(.L_x_7) ;  /* 0x0000000c00088947 */ /* 0x000fea0003800000 */
[----:B------:R-:W0:Y:S01]  /*01b0*/  LDC.64 R8, c[0x4][0x8] ;  /* 0x01000200ff087b82 */ /* 0x000e220000000a00 */
[----:B------:R-:W-:Y:S02]  /*01c0*/  IMAD.MOV.U32 R14, RZ, RZ, RZ ;  /* 0x000000ffff0e7224 */ /* 0x000fe400078e00ff */
[----:B0-----:R-:W-:-:S07]  /*01d0*/  IMAD.WIDE.U32 R8, R12, 0xc80, R8 ;  /* 0x00000c800c087825 */ /* 0x001fce00078e0008 */
.L_x_10:
[----:B0-----:R-:W-:Y:S01]  /*01e0*/  IMAD.MOV.U32 R15, RZ, RZ, RZ ;  /* 0x000000ffff0f7224 */ /* 0x001fe200078e00ff */
[----:B------:R-:W-:Y:S01]  /*01f0*/  CS2R R2, SRZ ;  /* 0x0000000000027805 */ /* 0x000fe2000001ff00 */
[----:B------:R-:W-:Y:S01]  /*0200*/  IMAD.MOV.U32 R17, RZ, RZ, RZ ;  /* 0x000000ffff117224 */ /* 0x000fe200078e00ff */
[----:B------:R-:W-:-:S07]  /*0210*/  CS2R R4, SRZ ;  /* 0x0000000000047805 */ /* 0x000fce000001ff00 */
.L_x_9:
[----:B------:R-:W-:-:S05]  /*0220*/  IMAD.WIDE.U32 R10, R17, 0x4, R6 ;  /* 0x00000004110a7825 */ /* 0x000fca00078e0006 */
[----:B------:R0:W5:Y:S01]  /*0230*/  LDG.E R16, desc[UR4][R10.64+0x4] ;  /* 0x000004040a107981 */ /* 0x000162000c1e1900 */
[----:B------:R-:W-:-:S07]  /*0240*/  IMAD.MOV.U32 R19, RZ, RZ, RZ ;  /* 0x000000ffff137224 */ /* 0x000fce00078e00ff */
.L_x_8:
[----:B-----5:R-:W-:Y:S01]  /*0250*/  SHF.R.U32.HI R24, RZ, R19, R16 ;  /* 0x00000013ff187219 */ /* 0x020fe20000011610 */
[----:B0-----:R-:W-:-:S03]  /*0260*/  IMAD.SHL.U32 R10, R17, 0x20, RZ ;  /* 0x00000020110a7824 */ /* 0x001fc600078e00ff */
[----:B------:R-:W-:Y:S01]  /*0270*/  LOP3.LUT R11, R24, 0x1, RZ, 0xc0, !PT ;  /* 0x00000001180b7812 */ /* 0x000fe200078ec0ff */
[----:B------:R-:W-:-:S03]  /*0280*/  IMAD.IADD R10, R10, 0x1, R19 ;  /* 0x000000010a0a7824 */ /* 0x000fc600078e0213 */
[----:B------:R-:W-:Y:S01]  /*0290*/  ISETP.NE.U32.AND P0, PT, R11, 0x1, PT ;  /* 0x000000010b00780c */ /* 0x000fe20003f05070 */
[----:B------:R-:W-:-:S03]  /*02a0*/  IMAD R11, R10, 0x5, RZ ;  /* 0x000000050a0b7824 */ /* 0x000fc600078e02ff */
[----:B------:R-:W-:Y:S01]  /*02b0*/  R2P PR, R24, 0x7e ;  /* 0x0000007e18007804 */ /* 0x000fe20000000000 */
[----:B------:R-:W-:-:S08]  /*02c0*/  IMAD.WIDE.U32 R10, R11, 0x4, R8 ;  /* 0x000000040b0a7825 */ /* 0x000fd000078e0008 */
[----:B------:R-:W2:Y:S04]  /*02d0*/  @!P0 LDG.E R18, desc[UR4][R10.64] ;  /* 0x000000040a128981 */ /* 0x000ea8000c1e1900 */
[----:B------:R-:W3:Y:S04]  /*02e0*/  @!P0 LDG.E R20, desc[UR4][R10.64+0x10] ;  /* 0x000010040a148981 */ /* 0x000ee8000c1e1900 */
[----:B------:R-:W4:Y:S04]  /*02f0*/  @P1 LDG.E R22, desc[UR4][R10.64+0x14] ;  /* 0x000014040a161981 */ /* 0x000f28000c1e1900 */
[----:B------:R-:W4:Y:S04]  /*0300*/  @P2 LDG.E R26, desc[UR4][R10.64+0x28] ;  /* 0x000028040a1a2981 */ /* 0x000f28000c1e1900 */
[----:B------:R-:W4:Y:S04]  /*0310*/  @!P0 LDG.E R21, desc[UR4][R10.64+0x4] ;  /* 0x000004040a158981 */ /* 0x000f28000c1e1900 */
[----:B------:R-:W4:Y:S04]  /*0320*/  @!P0 LDG.E R23, desc[UR4][R10.64+0xc] ;  /* 0x00000c040a178981 */ /* 0x000f28000c1e1900 */
[----:B------:R-:W4:Y:S04]  /*0330*/  @P1 LDG.E R25, desc[UR4][R10.64+0x18] ;  /* 0x000018040a191981 */ /* 0x000f28000c1e1900 */
[----:B------:R-:W4:Y:S04]  /*0340*/  @P3 LDG.E R28, desc[UR4][R10.64+0x3c] ;  /* 0x00003c040a1c3981 */ /* 0x000f28000c1e1900 */
[----:B------:R-:W4:Y:S01]  /*0350*/  @P6 LDG.E R27, desc[UR4][R10.64+0x7c] ;  /* 0x00007c040a1b6981 */ /* 0x000f22000c1e1900 */
[----:B--2---:R-:W-:-:S03]  /*0360*/  @!P0 LOP3.LUT R15, R15, R18, RZ, 0x3c, !PT ;  /* 0x000000120f0f8212 */ /* 0x004fc600078e3cff */
[----:B------:R-:W2:Y:S01]  /*0370*/  @!P0 LDG.E R18, desc[UR4][R10.64+0x8] ;  /* 0x000008040a128981 */ /* 0x000ea2000c1e1900 */
[----:B---3--:R-:W-:-:S03]  /*0380*/  @!P0 LOP3.LUT R3, R3, R20, RZ, 0x3c, !PT ;  /* 0x0000001403038212 */ /* 0x008fc600078e3cff */
[----:B------:R-:W3:Y:S01]  /*0390*/  @P1 LDG.E R20, desc[UR4][R10.64+0x24] ;  /* 0x000024040a141981 */ /* 0x000ee2000c1e1900 */
[----:B----4-:R-:W-:-:S03]  /*03a0*/  @P1 LOP3.LUT R15, R15, R22, RZ, 0x3c, !PT ;  /* 0x000000160f0f1212 */ /* 0x010fc600078e3cff */
[----:B------:R-:W4:Y:S01]  /*03b0*/  @P2 LDG.E R22, desc[UR4][R10.64+0x38] ;  /* 0x000038040a162981 */ /* 0x000f22000c1e1900 */
[----:B------:R-:W-:-:S03]  /*03c0*/  @P2 LOP3.LUT R15, R15, R26, RZ, 0x3c, !PT ;  /* 0x0000001a0f0f2212 */ /* 0x000fc600078e3cff */
[----:B------:R-:W4:Y:S01]  /*03d0*/  @P4 LDG.E R26, desc[UR4][R10.64+0x50] ;  /* 0x000050040a1a4981 */ /* 0x000f22000c1e1900 */
[----:B------:R-:W-:-:S03]  /*03e0*/  @!P0 LOP3.LUT R4, R4, R21, RZ, 0x3c, !PT ;  /* 0x0000001504048212 */ /* 0x000fc600078e3cff */
[----:B------:R-:W4:Y:S01]  /*03f0*/  @P1 LDG.E R21, desc[UR4][R10.64+0x20] ;  /* 0x000020040a151981 */ /* 0x000f22000c1e1900 */
[----:B------:R-:W-:-:S03]  /*0400*/  @!P0 LOP3.LUT R2, R2, R23, RZ, 0x3c, !PT ;  /* 0x0000001702028212 */ /* 0x000fc600078e3cff */
[----:B------:R-:W4:Y:S01]  /*0410*/  @P2 LDG.E R23, desc[UR4][R10.64+0x2c] ;  /* 0x00002c040a172981 */ /* 0x000f22000c1e1900 */
[----:B------:R-:W-:-:S03]  /*0420*/  @P1 LOP3.LUT R4, R4, R25, RZ, 0x3c, !PT ;  /* 0x0000001904041212 */ /* 0x000fc600078e3cff */
[----:B------:R-:W4:Y:S01]  /*0430*/  @P2 LDG.E R25, desc[UR4][R10.64+0x34] ;  /* 0x000034040a192981 */ /* 0x000f22000c1e1900 */
[----:B--2---:R-:W-:-:S03]  /*0440*/  @!P0 LOP3.LUT R5, R5, R18, RZ, 0x3c, !PT ;  /* 0x0000001205058212 */ /* 0x004fc600078e3cff */
[----:B------:R-:W2:Y:S01]  /*0450*/  @P1 LDG.E R18, desc[UR4][R10.64+0x1c] ;  /* 0x00001c040a121981 */ /* 0x000ea2000c1e1900 */
[----:B---3--:R-:W-:-:S03]  /*0460*/  @P1 LOP3.LUT R3, R3, R20, RZ, 0x3c, !PT ;  /* 0x0000001403031212 */ /* 0x008fc600078e3cff */
[----:B------:R-:W3:Y:S01]  /*0470*/  @P2 LDG.E R20, desc[UR4][R10.64+0x30] ;  /* 0x000030040a142981 */ /* 0x000ee2000c1e1900 */
[----:B----4-:R-:W-:-:S03]  /*0480*/  @P2 LOP3.LUT R3, R3, R22, RZ, 0x3c, !PT ;  /* 0x0000001603032212 */ /* 0x010fc600078e3cff */
[----:B------:R-:W4:Y:S01]  /*0490*/  @P3 LDG.E R22, desc[UR4][R10.64+0x4c] ;  /* 0x00004c040a163981 */ /* 0x000f22000c1e1900 */
[----:B------:R-:W-:-:S04]  /*04a0*/  @P3 LOP3.LUT R15, R15, R28, RZ, 0x3c, !PT ;  /* 0x0000001c0f0f3212 */ /* 0x000fc800078e3cff */
[----:B------:R-:W-:Y:S02]  /*04b0*/  @P4 LOP3.LUT R15, R15, R26, RZ, 0x3c, !PT ;  /* 0x0000001a0f0f4212 */ /* 0x000fe400078e3cff */
[----:B------:R-:W-:Y:S01]  /*04c0*/  @P1 LOP3.LUT R2, R2, R21, RZ, 0x3c, !PT ;  /* 0x0000001502021212 */ /* 0x000fe200078e3cff */
[----:B------:R-:W4:Y:S04]  /*04d0*/  @P5 LDG.E R26, desc[UR4][R10.64+0x64] ;  /* 0x000064040a1a5981 */ /* 0x000f28000c1e1900 */
[----:B------:R-:W4:Y:S01]  /*04e0*/  @P3 LDG.E R21, desc[UR4][R10.64+0x40] ;  /* 0x000040040a153981 */ /* 0x000f22000c1e1900 */
[----:B------:R-:W-:Y:S02]  /*04f0*/  @P2 LOP3.LUT R4, R4, R23, RZ, 0x3c, !PT ;  /* 0x0000001704042212 */ /* 0x000fe400078e3cff */
[----:B------:R-:W-:Y:S01]  /*0500*/  @P2 LOP3.LUT R2, R2, R25, RZ, 0x3c, !PT ;  /* 0x0000001902022212 */ /* 0x000fe200078e3cff */
[----:B------:R-:W4:Y:S04]  /*0510*/  @P3 LDG.E R23, desc[UR4][R10.64+0x48] ;  /* 0x000048040a173981 */ /* 0x000f28000c1e1900 */
[----:B------:R-:W4:Y:S01]  /*0520*/  @P4 LDG.E R25, desc[UR4][R10.64+0x54] ;  /* 0x000054040a194981 */ /* 0x000f22000c1e1900 */
[----:B--2---:R-:W-:-:S03]  /*0530*/  @P1 LOP3.LUT R5, R5, R18, RZ, 0x3c, !PT ;  /* 0x0000001205051212 */ /* 0x004fc600078e3cff */
[----:B------:R-:W2:Y:S01]  /*0540*/  @P3 LDG.E R18, desc[UR4][R10.64+0x44] ;  /* 0x000044040a123981 */ /* 0x000ea2000c1e1900 */
[----:B---3--:R-:W-:-:S03]  /*0550*/  @P2 LOP3.LUT R5, R5, R20, RZ, 0x3c, !PT ;  /* 0x0000001405052212 */ /* 0x008fc600078e3cff */
[----:B------:R-:W3:Y:S01]  /*0560*/  @P4 LDG.E R20, desc[UR4][R10.64+0x58] ;  /* 0x000058040a144981 */ /* 0x000ee2000c1e1900 */
[----:B----4-:R-:W-:-:S03]  /*0570*/  @P3 LOP3.LUT R3, R3, R22, RZ, 0x3c, !PT ;  /* 0x0000001603033212 */ /* 0x010fc600078e3cff */
[----:B------:R-:W4:Y:S01]  /*0580*/  @P4 LDG.E R22, desc[UR4][R10.64+0x60] ;  /* 0x000060040a164981 */ /* 0x000f22000c1e1900 */
[----:B------:R-:W-:Y:S02]  /*0590*/  LOP3.LUT P0, RZ, R24, 0x80, RZ, 0xc0, !PT ;  /* 0x0000008018ff7812 */ /* 0x000fe4000780c0ff */
[----:B------:R-:W-:Y:S02]  /*05a0*/  @P5 LOP3.LUT R15, R15, R26, RZ, 0x3c, !PT ;  /* 0x0000001a0f0f5212 */ /* 0x000fe400078e3cff */
[----:B------:R-:W4:Y:S01]  /*05b0*/  @P6 LDG.E R26, desc[UR4][R10.64+0x78] ;  /* 0x000078040a1a6981 */ /* 0x000f22000c1e1900 */
[----:B------:R-:W-:-:S03]  /*05c0*/  @P3 LOP3.LUT R4, R4, R21, RZ, 0x3c, !PT ;  /* 0x0000001504043212 */ /* 0x000fc600078e3cff */
[----:B------:R-:W4:Y:S01]  /*05d0*/  @P4 LDG.E R21, desc[UR4][R10.64+0x5c] ;  /* 0x00005c040a154981 */ /* 0x000f22000c1e1900 */
[----:B------:R-:W-:-:S03]  /*05e0*/  @P3 LOP3.LUT R2, R2, R23, RZ, 0x3c, !PT ;  /* 0x0000001702023212 */ /* 0x000fc600078e3cff */
[----:B------:R-:W4:Y:S01]  /*05f0*/  @P5 LDG.E R23, desc[UR4][R10.64+0x68] ;  /* 0x000068040a175981 */ /* 0x000f22000c1e1900 */
[----:B------:R-:W-:-:S03]  /*0600*/  @P4 LOP3.LUT R4, R4, R25, RZ, 0x3c, !PT ;  /* 0x0000001904044212 */ /* 0x000fc600078e3cff */
[----:B------:R-:W4:Y:S01]  /*0610*/  @P5 LDG.E R25, desc[UR4][R10.64+0x70] ;  /* 0x000070040a195981 */ /* 0x000f22000c1e1900 */
[----:B--2---:R-:W-:-:S03]  /*0620*/  @P3 LOP3.LUT R5, R5, R18, RZ, 0x3c, !PT ;  /* 0x0000001205053212 */ /* 0x004fc600078e3cff */
[----:B------:R-:W2:Y:S01]  /*0630*/  @P5 LDG.E R18, desc[UR4][R10.64+0x6c] ;  /* 0x00006c040a125981 */ /* 0x000ea2000c1e1900 */
[----:B---3--:R-:W-:-:S03]  /*0640*/  @P4 LOP3.LUT R5, R5, R20, RZ, 0x3c, !PT ;  /* 0x0000001405054212 */ /* 0x008fc600078e3cff */
[----:B------:R-:W3:Y:S01]  /*0650*/  @P5 LDG.E R20, desc[UR4][R10.64+0x74] ;  /* 0x000074040a145981 */ /* 0x000ee2000c1e1900 */
[----:B----4-:R-:W-:-:S03]  /*0660*/  @P4 LOP3.LUT R3, R3, R22, RZ, 0x3c, !PT ;  /* 0x0000001603034212 */ /* 0x010fc600078e3cff */
[----:B------:R-:W4:Y:S01]  /*0670*/  @P0 LDG.E R22, desc[UR4][R10.64+0x8c] ;  /* 0x00008c040a160981 */ /* 0x000f22000c1e1900 */
[----:B------:R-:W-:-:S03]  /*0680*/  @P6 LOP3.LUT R15, R15, R26, RZ, 0x3c, !PT ;  /* 0x0000001a0f0f6212 */ /* 0x000fc600078e3cff */
        /* <DEDUP_REMOVED lines=13> */
[----:B------:R-:W-:Y:S02]  /*0760*/  @P6 LOP3.LUT R4, R4, R27, RZ, 0x3c, !PT ;  /* 0x0000001b04046212 */ /* 0x000fe400078e3cff */
[----:B------:R-:W-:Y:S02]  /*0770*/  @P6 LOP3.LUT R2, R2, R21, RZ, 0x3c, !PT ;  /* 0x0000001502026212 */ /* 0x000fe400078e3cff */
[----:B------:R-:W-:Y:S02]  /*0780*/  @P0 LOP3.LUT R4, R4, R23, RZ, 0x3c, !PT ;  /* 0x0000001704040212 */ /* 0x000fe400078e3cff */
[----:B------:R-:W-:Y:S02]  /*0790*/  @P0 LOP3.LUT R2, R2, R25, RZ, 0x3c, !PT ;  /* 0x0000001902020212 */ /* 0x000fe400078e3cff */
[----:B--2---:R-:W-:Y:S02]  /*07a0*/  @P6 LOP3.LUT R5, R5, R18, RZ, 0x3c, !PT ;  /* 0x0000001205056212 */ /* 0x004fe400078e3cff */
[----:B---3--:R-:W-:-:S02]  /*07b0*/  @P6 LOP3.LUT R3, R3, R20, RZ, 0x3c, !PT ;  /* 0x0000001403036212 */ /* 0x008fc400078e3cff */
[----:B----4-:R-:W-:Y:S02]  /*07c0*/  @P0 LOP3.LUT R5, R5, R22, RZ, 0x3c, !PT ;  /* 0x0000001605050212 */ /* 0x010fe400078e3cff */
[----:B------:R-:W-:Y:S02]  /*07d0*/  @P0 LOP3.LUT R3, R3, R26, RZ, 0x3c, !PT ;  /* 0x0000001a03030212 */ /* 0x000fe400078e3cff */
[----:B------:R-:W-:-:S13]  /*07e0*/  R2P PR, R24.B1, 0x7f ;  /* 0x0000007f18007804 */ /* 0x000fda0000001000 */
[----:B------:R-:W2:Y:S04]  /*07f0*/  @P0 LDG.E R18, desc[UR4][R10.64+0xa0] ;  /* 0x0000a0040a120981 */ /* 0x000ea8000c1e1900 */
[----:B------:R-:W3:Y:S04]  /*0800*/  @P1 LDG.E R22, desc[UR4][R10.64+0xb4] ;  /* 0x0000b4040a161981 */ /* 0x000ee8000c1e1900 */
[----:B------:R-:W4:Y:S04]  /*0810*/  @P2 LDG.E R26, desc[UR4][R10.64+0xc8] ;  /* 0x0000c8040a1a2981 */ /* 0x000f28000c1e1900 */
[----:B------:R-:W4:Y:S04]  /*0820*/  @P3 LDG.E R28, desc[UR4][R10.64+0xdc] ;  /* 0x0000dc040a1c3981 */ /* 0x000f28000c1e1900 */
[----:B------:R-:W4:Y:S04]  /*0830*/  @P0 LDG.E R23, desc[UR4][R10.64+0xa4] ;  /* 0x0000a4040a170981 */ /* 0x000f28000c1e1900 */
[----:B------:R-:W4:Y:S04]  /*0840*/  @P0 LDG.E R20, desc[UR4][R10.64+0xa8] ;  /* 0x0000a8040a140981 */ /* 0x000f28000c1e1900 */
[----:B------:R-:W4:Y:S04]  /*0850*/  @P4 LDG.E R25, desc[UR4][R10.64+0xf0] ;  /* 0x0000f0040a194981 */ /* 0x000f28000c1e1900 */
        /* <DEDUP_REMOVED lines=21> */
[----:B------:R-:W-:Y:S02]  /*09b0*/  LOP3.LUT P0, RZ, R24, 0x8000, RZ, 0xc0, !PT ;  /* 0x0000800018ff7812 */ /* 0x000fe4000780c0ff */
[----:B----4-:R-:W-:Y:S01]  /*09c0*/  @P5 LOP3.LUT R15, R15, R26, RZ, 0x3c, !PT ;  /* 0x0000001a0f0f5212 */ /* 0x010fe200078e3cff */
[----:B------:R-:W4:Y:S04]  /*09d0*/  @P3 LDG.E R24, desc[UR4][R10.64+0xe4] ;  /* 0x0000e4040a183981 */ /* 0x000f28000c1e1900 */
[----:B------:R-:W2:Y:S01]  /*09e0*/  @P6 LDG.E R26, desc[UR4][R10.64+0x118] ;  /* 0x000118040a1a6981 */ /* 0x000ea2000c1e1900 */
        /* <DEDUP_REMOVED lines=8> */
[----:B---3--:R-:W-:-:S03]  /*0a70*/  @P2 LOP3.LUT R3, R3, R22, RZ, 0x3c, !PT ;  /* 0x0000001603032212 */ /* 0x008fc600078e3cff */
[----:B------:R-:W3:Y:S01]  /*0a80*/  @P4 LDG.E R22, desc[UR4][R10.64+0x100] ;  /* 0x000100040a164981 */ /* 0x000ee2000c1e1900 */
[----:B--2---:R-:W-:-:S03]  /*0a90*/  @P6 LOP3.LUT R15, R15, R26, RZ, 0x3c, !PT ;  /* 0x0000001a0f0f6212 */ /* 0x004fc600078e3cff */
[----:B------:R-:W2:Y:S01]  /*0aa0*/  @P0 LDG.E R26, desc[UR4][R10.64+0x12c] ;  /* 0x00012c040a1a0981 */ /* 0x000ea2000c1e1900 */
[----:B----4-:R-:W-:-:S03]  /*0ab0*/  @P2 LOP3.LUT R2, R2, R23, RZ, 0x3c, !PT ;  /* 0x0000001702022212 */ /* 0x010fc600078e3cff */
[----:B------:R-:W4:Y:S01]  /*0ac0*/  @P4 LDG.E R23, desc[UR4][R10.64+0xfc] ;  /* 0x0000fc040a174981 */ /* 0x000f22000c1e1900 */
[----:B------:R-:W-:-:S03]  /*0ad0*/  @P2 LOP3.LUT R5, R5, R20, RZ, 0x3c, !PT ;  /* 0x0000001405052212 */ /* 0x000fc600078e3cff */
[----:B------:R-:W4:Y:S01]  /*0ae0*/  @P4 LDG.E R20, desc[UR4][R10.64+0xf8] ;  /* 0x0000f8040a144981 */ /* 0x000f22000c1e1900 */
[----:B------:R-:W-:Y:S02]  /*0af0*/  @P3 LOP3.LUT R2, R2, R27, RZ, 0x3c, !PT ;  /* 0x0000001b02023212 */ /* 0x000fe400078e3cff */
[----:B------:R-:W-:Y:S01]  /*0b00*/  @P3 LOP3.LUT R4, R4, R25, RZ, 0x3c, !PT ;  /* 0x0000001904043212 */ /* 0x000fe200078e3cff */
[----:B------:R-:W4:Y:S01]  /*0b10*/  @P5 LDG.E R27, desc[UR4][R10.64+0x110] ;  /* 0x000110040a1b5981 */ /* 0x000f22000c1e1900 */
[----:B------:R-:W-:-:S03]  /*0b20*/  @P3 LOP3.LUT R5, R5, R24, RZ, 0x3c, !PT ;  /* 0x0000001805053212 */ /* 0x000fc600078e3cff */
[----:B------:R-:W4:Y:S04]  /*0b30*/  @P5 LDG.E R25, desc[UR4][R10.64+0x108] ;  /* 0x000108040a195981 */ /* 0x000f28000c1e1900 */
        /* <DEDUP_REMOVED lines=19> */
[----:B------:R-:W-:-:S05]  /*0c70*/  VIADD R19, R19, 0x10 ;  /* 0x0000001013137836 */ /* 0x000fca0000000000 */
[----:B------:R-:W-:Y:S02]  /*0c80*/  ISETP.NE.AND P1, PT, R19, 0x20, PT ;  /* 0x000000201300780c */ /* 0x000fe40003f25270 */
[----:B------:R-:W-:Y:S02]  /*0c90*/  @P5 LOP3.LUT R3, R3, R18, RZ, 0x3c, !PT ;  /* 0x0000001203035212 */ /* 0x000fe400078e3cff */
[----:B------:R-:W-:Y:S02]  /*0ca0*/  @P6 LOP3.LUT R4, R4, R21, RZ, 0x3c, !PT ;  /* 0x0000001504046212 */ /* 0x000fe400078e3cff */
[----:B---3--:R-:W-:-:S04]  /*0cb0*/  @P6 LOP3.LUT R3, R3, R22, RZ, 0x3c, !PT ;  /* 0x0000001603036212 */ /* 0x008fc800078e3cff */
[----:B--2---:R-:W-:Y:S02]  /*0cc0*/  @P0 LOP3.LUT R3, R3, R26, RZ, 0x3c, !PT ;  /* 0x0000001a03030212 */ /* 0x004fe400078e3cff */
[----:B----4-:R-:W-:Y:S02]  /*0cd0*/  @P6 LOP3.LUT R2, R2, R23, RZ, 0x3c, !PT ;  /* 0x0000001702026212 */ /* 0x010fe400078e3cff */
[----:B------:R-:W-:Y:S02]  /*0ce0*/  @P6 LOP3.LUT R5, R5, R20, RZ, 0x3c, !PT ;  /* 0x0000001405056212 */ /* 0x000fe400078e3cff */
[----:B------:R-:W-:Y:S02]  /*0cf0*/  @P0 LOP3.LUT R2, R2, R27, RZ, 0x3c, !PT ;  /* 0x0000001b02020212 */ /* 0x000fe400078e3cff */
[----:B------:R-:W-:Y:S02]  /*0d00*/  @P0 LOP3.LUT R4, R4, R25, RZ, 0x3c, !PT ;  /* 0x0000001904040212 */ /* 0x000fe400078e3cff */
[----:B------:R-:W-:Y:S01]  /*0d10*/  @P0 LOP3.LUT R5, R5, R24, RZ, 0x3c, !PT ;  /* 0x0000001805050212 */ /* 0x000fe200078e3cff */
[----:B------:R-:W-:Y:S06]  /*0d20*/  @P1 BRA `(.L_x_8) ;  /* 0xfffffff400481947 */ /* 0x000fec000383ffff */
[----:B------:R-:W-:-:S05]  /*0d30*/  VIADD R17, R17, 0x1 ;  /* 0x0000000111117836 */ /* 0x000fca0000000000 */
[----:B------:R-:W-:-:S13]  /*0d40*/  ISETP.NE.AND P0, PT, R17, 0x5, PT ;  /* 0x000000051100780c */ /* 0x000fda0003f05270 */
[----:B------:R-:W-:Y:S05]  /*0d50*/  @P0 BRA `(.L_x_9) ;  /* 0xfffffff400300947 */ /* 0x000fea000383ffff */
[----:B------:R0:W-:Y:S01]  /*0d60*/  STG.E.64 desc[UR4][R6.64+0x8], R4 ;  /* 0x0000080406007986 */ /* 0x0001e2000c101b04 */
[----:B------:R-:W-:Y:S01]  /*0d70*/  VIADD R14, R14, 0x1 ;  /* 0x000000010e0e7836 */ /* 0x000fe20000000000 */
[----:B------:R-:W-:Y:S02]  /*0d80*/  LOP3.LUT R11, R13, 0x3, RZ, 0xc0, !PT ;  /* 0x000000030d0b7812 */ /* 0x000fe400078ec0ff */
[----:B------:R0:W-:Y:S02]  /*0d90*/  STG.E.64 desc[UR4][R6.64+0x10], R2 ;  /* 0x0000100206007986 */ /* 0x0001e4000c101b04 */
[----:B------:R-:W-:Y:S02]  /*0da0*/  ISETP.GE.U32.AND P0, PT, R14, R11, PT ;  /* 0x0000000b0e00720c */ /* 0x000fe40003f06070 */
[----:B------:R0:W-:Y:S11]  /*0db0*/  STG.E desc[UR4][R6.64+0x4], R15 ;  /* 0x0000040f06007986 */ /* 0x0001f6000c101904 */
[----:B------:R-:W-:Y:S05]  /*0dc0*/  @!P0 BRA `(.L_x_10) ;  /* 0xfffffff400048947 */ /* 0x000fea000383ffff */
.L_x_7:
[----:B------:R-:W-:Y:S05]  /*0dd0*/  BSYNC.RECONVERGENT B1 ;  /* 0x0000000000017941 */ /* 0x000fea0003800200 */
.L_x_6:
[C---:B------:R-:W-:Y:S01]  /*0de0*/  ISETP.GT.U32.AND P0, PT, R13.reuse, 0x3, PT ;  /* 0x000000030d00780c */ /* 0x040fe20003f04070 */
[----:B------:R-:W-:Y:S01]  /*0df0*/  VIADD R12, R12, 0x1 ;  /* 0x000000010c0c7836 */ /* 0x000fe20000000000 */
[--C-:B------:R-:W-:Y:S02]  /*0e00*/  SHF.R.U64 R13, R13, 0x2, R0.reuse ;  /* 0x000000020d0d7819 */ /* 0x100fe40000001200 */
[----:B------:R-:W-:Y:S02]  /*0e10*/  ISETP.GT.U32.AND.EX P0, PT, R0, RZ, PT, P0 ;  /* 0x000000ff0000720c */ /* 0x000fe40003f04100 */
[----:B------:R-:W-:-:S11]  /*0e20*/  SHF.R.U32.HI R0, RZ, 0x2, R0 ;  /* 0x00000002ff007819 */ /* 0x000fd60000011600 */
[----:B------:R-:W-:Y:S05]  /*0e30*/  @P0 BRA `(.L_x_11) ;  /* 0xfffffff000c80947 */ /* 0x000fea000383ffff */
.L_x_5:
[----:B------:R-:W-:Y:S05]  /*0e40*/  BSYNC.RECONVERGENT B0 ;  /* 0x0000000000007941 */ /* 0x000fea0003800200 */
.L_x_4:
[----:B------:R-:W-:Y:S04]  /*0e50*/  STG.E.64 desc[UR4][R6.64+0x18], RZ ;  /* 0x000018ff06007986 */ /* 0x000fe8000c101b04 */
[----:B------:R-:W-:Y:S04]  /*0e60*/  STG.E desc[UR4][R6.64+0x20], RZ ;  /* 0x000020ff06007986 */ /* 0x000fe8000c101904 */
[----:B------:R-:W-:Y:S01]  /*0e70*/  STG.E.64 desc[UR4][R6.64+0x28], RZ ;  /* 0x000028ff06007986 */ /* 0x000fe2000c101b04 */
[----:B------:R-:W-:Y:S05]  /*0e80*/  EXIT ;  /* 0x000000000000794d */ /* 0x000fea0003800000 */
.L_x_12:
        /* <DEDUP_REMOVED lines=15> */
.L_x_14:


//--------------------- .nv.global.init           --------------------------
	.section	.nv.global.init,"aw",@progbits
	.align	4
.nv.global.init:
	.type		mrg32k3aM1SubSeq,@object
	.size		mrg32k3aM1SubSeq,(mrg32k3aM2SubSeq - mrg32k3aM1SubSeq)
mrg32k3aM1SubSeq:
        /*0000*/ 	.byte	0x0b, 0xcc, 0xee, 0x04, 0x73, 0x29, 0x8b, 0x6f, 0xf6, 0x53, 0x03, 0xf6, 0x23, 0xf6, 0xea, 0xda
        /* <DEDUP_REMOVED lines=125> */
	.type		mrg32k3aM2SubSeq,@object
	.size		mrg32k3aM2SubSeq,(mrg32k3aM1 - mrg32k3aM2SubSeq)
mrg32k3aM2SubSeq:
        /* <DEDUP_REMOVED lines=126> */
	.type		mrg32k3aM1,@object
	.size		mrg32k3aM1,(mrg32k3aM1Seq - mrg32k3aM1)
mrg32k3aM1:
        /* <DEDUP_REMOVED lines=144> */
	.type		mrg32k3aM1Seq,@object
	.size		mrg32k3aM1Seq,(mrg32k3aM2 - mrg32k3aM1Seq)
mrg32k3aM1Seq:
        /* <DEDUP_REMOVED lines=144> */
	.type		mrg32k3aM2,@object
	.size		mrg32k3aM2,(mrg32k3aM2Seq - mrg32k3aM2)
mrg32k3aM2:
        /* <DEDUP_REMOVED lines=144> */
	.type		mrg32k3aM2Seq,@object
	.size		mrg32k3aM2Seq,(precalc_xorwow_matrix - mrg32k3aM2Seq)
mrg32k3aM2Seq:
        /* <DEDUP_REMOVED lines=144> */
	.type		precalc_xorwow_matrix,@object
	.size		precalc_xorwow_matrix,(precalc_xorwow_offset_matrix - precalc_xorwow_matrix)
precalc_xorwow_matrix:
        /* <DEDUP_REMOVED lines=6400> */
	.type		precalc_xorwow_offset_matrix,@object
	.size		precalc_xorwow_offset_matrix,($str - precalc_xorwow_offset_matrix)
precalc_xorwow_offset_matrix:
        /* <DEDUP_REMOVED lines=6400> */
	.type		$str,@object
	.size		$str,(.L_9 - $str)
$str:
        /*353c0*/ 	.byte	0x50, 0x6f, 0x73, 0x74, 0x69, 0x6f, 0x6e, 0x3a, 0x20, 0x25, 0x64, 0x2c, 0x20, 0x72, 0x61, 0x6e
        /*353d0*/ 	.byte	0x64, 0x5f, 0x6e, 0x3a, 0x20, 0x25, 0x66, 0x2c, 0x20, 0x66, 0x28, 0x72, 0x61, 0x6e, 0x64, 0x5f
        /*353e0*/ 	.byte	0x6e, 0x29, 0x3a, 0x20, 0x25, 0x66, 0x0a, 0x00
.L_9:


//--------------------- .nv.shared.reserved.0     --------------------------
	.section	.nv.shared.reserved.0,"aw",@nobits
	.weak		__nv_reservedSMEM_offset_0_alias
	.size		__nv_reservedSMEM_offset_0_alias, 0, 64
	.other		__nv_reservedSMEM_offset_0_alias,@"STO_CUDA_RESERVED_SHARED STV_DEFAULT"
__nv_reservedSMEM_offset_0_alias:
	.zero		0
	.zero		64


//--------------------- .nv.constant0._Z16monteCarloKerneliPFffEffP6__halfP17curandStateXORWOW --------------------------
	.section	.nv.constant0._Z16monteCarloKerneliPFffEffP6__halfP17curandStateXORWOW,"a",@progbits
	.sectionflags	@""
	.align	4
.nv.constant0._Z16monteCarloKerneliPFffEffP6__halfP17curandStateXORWOW:
	.zero		936


//--------------------- .nv.constant0._Z11setupKernelP17curandStateXORWOW --------------------------
	.section	.nv.constant0._Z11setupKernelP17curandStateXORWOW,"a",@progbits
	.sectionflags	@""
	.align	4
.nv.constant0._Z11setupKernelP17curandStateXORWOW:
	.zero		904


//--------------------- SYMBOLS --------------------------

	.type		.nv.reservedSmem.offset0,@object
	.size		.nv.reservedSmem.offset0,0x4
	.type		vprintf,@function
